//
// Generated by NVIDIA NVVM Compiler
//
// Compiler Build ID: CL-36424714
// Cuda compilation tools, release 13.0, V13.0.88
// Based on NVVM 20.0.0
//

.version 9.0
.target sm_100
.address_size 64

	// .globl	_Z12softmax_cudaPfS_i

.visible .entry _Z12softmax_cudaPfS_i(
	.param .u64 .ptr .align 1 _Z12softmax_cudaPfS_i_param_0,
	.param .u64 .ptr .align 1 _Z12softmax_cudaPfS_i_param_1,
	.param .u32 _Z12softmax_cudaPfS_i_param_2
)
{
	.reg .pred 	%p<20>;
	.reg .b32 	%r<95>;
	.reg .b32 	%f<170>;
	.reg .b64 	%rd<36>;

	ld.param.u64 	%rd3, [_Z12softmax_cudaPfS_i_param_0];
	ld.param.u64 	%rd4, [_Z12softmax_cudaPfS_i_param_1];
	ld.param.u32 	%r31, [_Z12softmax_cudaPfS_i_param_2];
	cvta.to.global.u64 	%rd1, %rd4;
	cvta.to.global.u64 	%rd2, %rd3;
	mov.u32 	%r32, %ctaid.x;
	mov.u32 	%r33, %ntid.x;
	mov.u32 	%r34, %tid.x;
	mad.lo.s32 	%r92, %r32, %r33, %r34;
	setp.ge.s32 	%p1, %r92, %r31;
	@%p1 bra 	$L__BB0_17;
	mul.wide.s32 	%rd5, %r92, 4;
	add.s64 	%rd6, %rd2, %rd5;
	ld.global.f32 	%f163, [%rd6];
	add.s32 	%r2, %r92, %r31;
	mul.lo.s32 	%r3, %r31, %r31;
	setp.ge.s32 	%p2, %r2, %r3;
	@%p2 bra 	$L__BB0_6;
	add.s32 	%r35, %r2, %r31;
	max.s32 	%r36, %r3, %r35;
	setp.lt.s32 	%p3, %r35, %r3;
	selp.u32 	%r37, 1, 0, %p3;
	add.s32 	%r38, %r35, %r37;
	sub.s32 	%r39, %r36, %r38;
	div.u32 	%r40, %r39, %r31;
	add.s32 	%r4, %r40, %r37;
	and.b32  	%r41, %r4, 3;
	setp.eq.s32 	%p4, %r41, 3;
	mov.u32 	%r85, %r2;
	@%p4 bra 	$L__BB0_5;
	add.s32 	%r42, %r4, 1;
	and.b32  	%r43, %r42, 3;
	neg.s32 	%r83, %r43;
	mov.u32 	%r85, %r2;
$L__BB0_4:
	.pragma "nounroll";
	mul.wide.s32 	%rd7, %r85, 4;
	add.s64 	%rd8, %rd2, %rd7;
	ld.global.f32 	%f17, [%rd8];
	max.f32 	%f163, %f163, %f17;
	add.s32 	%r85, %r85, %r31;
	add.s32 	%r83, %r83, 1;
	setp.ne.s32 	%p5, %r83, 0;
	@%p5 bra 	$L__BB0_4;
$L__BB0_5:
	setp.lt.u32 	%p6, %r4, 3;
	@%p6 bra 	$L__BB0_6;
	bra.uni 	$L__BB0_18;
$L__BB0_6:
	setp.ge.s32 	%p8, %r92, %r3;
	mov.f32 	%f168, 0f00000000;
	@%p8 bra 	$L__BB0_11;
	setp.lt.s32 	%p9, %r2, %r3;
	max.s32 	%r45, %r3, %r2;
	selp.u32 	%r46, 1, 0, %p9;
	add.s32 	%r47, %r2, %r46;
	sub.s32 	%r48, %r45, %r47;
	div.u32 	%r49, %r48, %r31;
	add.s32 	%r11, %r49, %r46;
	and.b32  	%r50, %r11, 3;
	setp.eq.s32 	%p10, %r50, 3;
	mov.f32 	%f168, 0f00000000;
	mov.u32 	%r88, %r92;
	@%p10 bra 	$L__BB0_10;
	add.s32 	%r51, %r11, 1;
	and.b32  	%r52, %r51, 3;
	neg.s32 	%r86, %r52;
	mov.f32 	%f168, 0f00000000;
	mov.u32 	%r88, %r92;
$L__BB0_9:
	.pragma "nounroll";
	mul.wide.s32 	%rd15, %r88, 4;
	add.s64 	%rd16, %rd2, %rd15;
	ld.global.f32 	%f29, [%rd16];
	sub.f32 	%f30, %f29, %f163;
	fma.rn.f32 	%f31, %f30, 0f3BBB989D, 0f3F000000;
	cvt.sat.f32.f32 	%f32, %f31;
	mov.f32 	%f33, 0f4B400001;
	mov.f32 	%f34, 0f437C0000;
	fma.rm.f32 	%f35, %f32, %f34, %f33;
	add.f32 	%f36, %f35, 0fCB40007F;
	neg.f32 	%f37, %f36;
	fma.rn.f32 	%f38, %f30, 0f3FB8AA3B, %f37;
	fma.rn.f32 	%f39, %f30, 0f32A57060, %f38;
	mov.b32 	%r53, %f35;
	shl.b32 	%r54, %r53, 23;
	mov.b32 	%f40, %r54;
	ex2.approx.ftz.f32 	%f41, %f39;
	fma.rn.f32 	%f168, %f41, %f40, %f168;
	add.s32 	%r88, %r88, %r31;
	add.s32 	%r86, %r86, 1;
	setp.ne.s32 	%p11, %r86, 0;
	@%p11 bra 	$L__BB0_9;
$L__BB0_10:
	setp.lt.u32 	%p12, %r11, 3;
	@%p12 bra 	$L__BB0_11;
	bra.uni 	$L__BB0_19;
$L__BB0_11:
	setp.ge.s32 	%p14, %r92, %r3;
	@%p14 bra 	$L__BB0_17;
	setp.lt.s32 	%p15, %r2, %r3;
	max.s32 	%r64, %r3, %r2;
	selp.u32 	%r65, 1, 0, %p15;
	add.s32 	%r66, %r2, %r65;
	sub.s32 	%r67, %r64, %r66;
	div.u32 	%r68, %r67, %r31;
	add.s32 	%r20, %r68, %r65;
	and.b32  	%r69, %r20, 3;
	setp.eq.s32 	%p16, %r69, 3;
	@%p16 bra 	$L__BB0_15;
	add.s32 	%r70, %r20, 1;
	and.b32  	%r71, %r70, 3;
	neg.s32 	%r90, %r71;
$L__BB0_14:
	.pragma "nounroll";
	mul.wide.s32 	%rd23, %r92, 4;
	add.s64 	%rd24, %rd1, %rd23;
	add.s64 	%rd25, %rd2, %rd23;
	ld.global.f32 	%f91, [%rd25];
	sub.f32 	%f92, %f91, %f163;
	fma.rn.f32 	%f93, %f92, 0f3BBB989D, 0f3F000000;
	cvt.sat.f32.f32 	%f94, %f93;
	mov.f32 	%f95, 0f4B400001;
	mov.f32 	%f96, 0f437C0000;
	fma.rm.f32 	%f97, %f94, %f96, %f95;
	add.f32 	%f98, %f97, 0fCB40007F;
	neg.f32 	%f99, %f98;
	fma.rn.f32 	%f100, %f92, 0f3FB8AA3B, %f99;
	fma.rn.f32 	%f101, %f92, 0f32A57060, %f100;
	mov.b32 	%r72, %f97;
	shl.b32 	%r73, %r72, 23;
	mov.b32 	%f102, %r73;
	ex2.approx.ftz.f32 	%f103, %f101;
	mul.f32 	%f104, %f103, %f102;
	div.rn.f32 	%f105, %f104, %f168;
	st.global.f32 	[%rd24], %f105;
	add.s32 	%r92, %r92, %r31;
	add.s32 	%r90, %r90, 1;
	setp.ne.s32 	%p17, %r90, 0;
	@%p17 bra 	$L__BB0_14;
$L__BB0_15:
	setp.lt.u32 	%p18, %r20, 3;
	@%p18 bra 	$L__BB0_17;
$L__BB0_16:
	mul.wide.s32 	%rd26, %r92, 4;
	add.s64 	%rd27, %rd2, %rd26;
	ld.global.f32 	%f106, [%rd27];
	sub.f32 	%f107, %f106, %f163;
	fma.rn.f32 	%f108, %f107, 0f3BBB989D, 0f3F000000;
	cvt.sat.f32.f32 	%f109, %f108;
	mov.f32 	%f110, 0f4B400001;
	mov.f32 	%f111, 0f437C0000;
	fma.rm.f32 	%f112, %f109, %f111, %f110;
	add.f32 	%f113, %f112, 0fCB40007F;
	neg.f32 	%f114, %f113;
	fma.rn.f32 	%f115, %f107, 0f3FB8AA3B, %f114;
	fma.rn.f32 	%f116, %f107, 0f32A57060, %f115;
	mov.b32 	%r74, %f112;
	shl.b32 	%r75, %r74, 23;
	mov.b32 	%f117, %r75;
	ex2.approx.ftz.f32 	%f118, %f116;
	mul.f32 	%f119, %f118, %f117;
	div.rn.f32 	%f120, %f119, %f168;
	add.s64 	%rd28, %rd1, %rd26;
	st.global.f32 	[%rd28], %f120;
	mul.wide.s32 	%rd29, %r31, 4;
	add.s64 	%rd30, %rd27, %rd29;
	ld.global.f32 	%f121, [%rd30];
	sub.f32 	%f122, %f121, %f163;
	fma.rn.f32 	%f123, %f122, 0f3BBB989D, 0f3F000000;
	cvt.sat.f32.f32 	%f124, %f123;
	fma.rm.f32 	%f125, %f124, %f111, %f110;
	add.f32 	%f126, %f125, 0fCB40007F;
	neg.f32 	%f127, %f126;
	fma.rn.f32 	%f128, %f122, 0f3FB8AA3B, %f127;
	fma.rn.f32 	%f129, %f122, 0f32A57060, %f128;
	mov.b32 	%r76, %f125;
	shl.b32 	%r77, %r76, 23;
	mov.b32 	%f130, %r77;
	ex2.approx.ftz.f32 	%f131, %f129;
	mul.f32 	%f132, %f131, %f130;
	div.rn.f32 	%f133, %f132, %f168;
	add.s64 	%rd31, %rd28, %rd29;
	st.global.f32 	[%rd31], %f133;
	add.s64 	%rd32, %rd30, %rd29;
	ld.global.f32 	%f134, [%rd32];
	sub.f32 	%f135, %f134, %f163;
	fma.rn.f32 	%f136, %f135, 0f3BBB989D, 0f3F000000;
	cvt.sat.f32.f32 	%f137, %f136;
	fma.rm.f32 	%f138, %f137, %f111, %f110;
	add.f32 	%f139, %f138, 0fCB40007F;
	neg.f32 	%f140, %f139;
	fma.rn.f32 	%f141, %f135, 0f3FB8AA3B, %f140;
	fma.rn.f32 	%f142, %f135, 0f32A57060, %f141;
	mov.b32 	%r78, %f138;
	shl.b32 	%r79, %r78, 23;
	mov.b32 	%f143, %r79;
	ex2.approx.ftz.f32 	%f144, %f142;
	mul.f32 	%f145, %f144, %f143;
	div.rn.f32 	%f146, %f145, %f168;
	add.s64 	%rd33, %rd31, %rd29;
	st.global.f32 	[%rd33], %f146;
	add.s64 	%rd34, %rd32, %rd29;
	ld.global.f32 	%f147, [%rd34];
	sub.f32 	%f148, %f147, %f163;
	fma.rn.f32 	%f149, %f148, 0f3BBB989D, 0f3F000000;
	cvt.sat.f32.f32 	%f150, %f149;
	fma.rm.f32 	%f151, %f150, %f111, %f110;
	add.f32 	%f152, %f151, 0fCB40007F;
	neg.f32 	%f153, %f152;
	fma.rn.f32 	%f154, %f148, 0f3FB8AA3B, %f153;
	fma.rn.f32 	%f155, %f148, 0f32A57060, %f154;
	mov.b32 	%r80, %f151;
	shl.b32 	%r81, %r80, 23;
	mov.b32 	%f156, %r81;
	ex2.approx.ftz.f32 	%f157, %f155;
	mul.f32 	%f158, %f157, %f156;
	div.rn.f32 	%f159, %f158, %f168;
	add.s64 	%rd35, %rd33, %rd29;
	st.global.f32 	[%rd35], %f159;
	shl.b32 	%r82, %r31, 2;
	add.s32 	%r92, %r82, %r92;
	setp.lt.s32 	%p19, %r92, %r3;
	@%p19 bra 	$L__BB0_16;
$L__BB0_17:
	ret;
$L__BB0_18:
	mul.wide.s32 	%rd9, %r85, 4;
	add.s64 	%rd10, %rd2, %rd9;
	ld.global.f32 	%f18, [%rd10];
	max.f32 	%f19, %f163, %f18;
	mul.wide.s32 	%rd11, %r31, 4;
	add.s64 	%rd12, %rd10, %rd11;
	ld.global.f32 	%f20, [%rd12];
	max.f32 	%f21, %f19, %f20;
	add.s64 	%rd13, %rd12, %rd11;
	ld.global.f32 	%f22, [%rd13];
	max.f32 	%f23, %f21, %f22;
	add.s64 	%rd14, %rd13, %rd11;
	ld.global.f32 	%f24, [%rd14];
	max.f32 	%f163, %f23, %f24;
	shl.b32 	%r44, %r31, 2;
	add.s32 	%r85, %r44, %r85;
	setp.lt.s32 	%p7, %r85, %r3;
	@%p7 bra 	$L__BB0_18;
	bra.uni 	$L__BB0_6;
$L__BB0_19:
	mul.wide.s32 	%rd17, %r88, 4;
	add.s64 	%rd18, %rd2, %rd17;
	ld.global.f32 	%f42, [%rd18];
	sub.f32 	%f43, %f42, %f163;
	fma.rn.f32 	%f44, %f43, 0f3BBB989D, 0f3F000000;
	cvt.sat.f32.f32 	%f45, %f44;
	mov.f32 	%f46, 0f4B400001;
	mov.f32 	%f47, 0f437C0000;
	fma.rm.f32 	%f48, %f45, %f47, %f46;
	add.f32 	%f49, %f48, 0fCB40007F;
	neg.f32 	%f50, %f49;
	fma.rn.f32 	%f51, %f43, 0f3FB8AA3B, %f50;
	fma.rn.f32 	%f52, %f43, 0f32A57060, %f51;
	mov.b32 	%r55, %f48;
	shl.b32 	%r56, %r55, 23;
	mov.b32 	%f53, %r56;
	ex2.approx.ftz.f32 	%f54, %f52;
	fma.rn.f32 	%f55, %f54, %f53, %f168;
	mul.wide.s32 	%rd19, %r31, 4;
	add.s64 	%rd20, %rd18, %rd19;
	ld.global.f32 	%f56, [%rd20];
	sub.f32 	%f57, %f56, %f163;
	fma.rn.f32 	%f58, %f57, 0f3BBB989D, 0f3F000000;
	cvt.sat.f32.f32 	%f59, %f58;
	fma.rm.f32 	%f60, %f59, %f47, %f46;
	add.f32 	%f61, %f60, 0fCB40007F;
	neg.f32 	%f62, %f61;
	fma.rn.f32 	%f63, %f57, 0f3FB8AA3B, %f62;
	fma.rn.f32 	%f64, %f57, 0f32A57060, %f63;
	mov.b32 	%r57, %f60;
	shl.b32 	%r58, %r57, 23;
	mov.b32 	%f65, %r58;
	ex2.approx.ftz.f32 	%f66, %f64;
	fma.rn.f32 	%f67, %f66, %f65, %f55;
	add.s64 	%rd21, %rd20, %rd19;
	ld.global.f32 	%f68, [%rd21];
	sub.f32 	%f69, %f68, %f163;
	fma.rn.f32 	%f70, %f69, 0f3BBB989D, 0f3F000000;
	cvt.sat.f32.f32 	%f71, %f70;
	fma.rm.f32 	%f72, %f71, %f47, %f46;
	add.f32 	%f73, %f72, 0fCB40007F;
	neg.f32 	%f74, %f73;
	fma.rn.f32 	%f75, %f69, 0f3FB8AA3B, %f74;
	fma.rn.f32 	%f76, %f69, 0f32A57060, %f75;
	mov.b32 	%r59, %f72;
	shl.b32 	%r60, %r59, 23;
	mov.b32 	%f77, %r60;
	ex2.approx.ftz.f32 	%f78, %f76;
	fma.rn.f32 	%f79, %f78, %f77, %f67;
	add.s64 	%rd22, %rd21, %rd19;
	ld.global.f32 	%f80, [%rd22];
	sub.f32 	%f81, %f80, %f163;
	fma.rn.f32 	%f82, %f81, 0f3BBB989D, 0f3F000000;
	cvt.sat.f32.f32 	%f83, %f82;
	fma.rm.f32 	%f84, %f83, %f47, %f46;
	add.f32 	%f85, %f84, 0fCB40007F;
	neg.f32 	%f86, %f85;
	fma.rn.f32 	%f87, %f81, 0f3FB8AA3B, %f86;
	fma.rn.f32 	%f88, %f81, 0f32A57060, %f87;
	mov.b32 	%r61, %f84;
	shl.b32 	%r62, %r61, 23;
	mov.b32 	%f89, %r62;
	ex2.approx.ftz.f32 	%f90, %f88;
	fma.rn.f32 	%f168, %f90, %f89, %f79;
	shl.b32 	%r63, %r31, 2;
	add.s32 	%r88, %r63, %r88;
	setp.lt.s32 	%p13, %r88, %r3;
	@%p13 bra 	$L__BB0_19;
	bra.uni 	$L__BB0_11;

}


// ===== COMPILED SASS (sm_100) =====

	.target	sm_100

	.elftype	@"ET_EXEC"


//--------------------- .note.nv.tkinfo           --------------------------
	.section	.note.nv.tkinfo,"",@"SHT_NOTE"
	.sectionflags	@"SHF_NOTE_NV_TKINFO"
	.tkinfo
        /*0018*/ 	.word	0x00000002
        /*0030*/ 	.string	""
        /*0030*/ 	.string	"ptxas"
        /*0030*/ 	.string	"Cuda compilation tools, release 13.0, V13.0.88"
        /*0030*/ 	.string	"Build cuda_13.0.r13.0/compiler.36424714_0"
        /*0030*/ 	.string	"-arch sm_100 -m 64 "



//--------------------- .note.nv.cuinfo           --------------------------
	.section	.note.nv.cuinfo,"",@"SHT_NOTE"
	.sectionflags	@"SHF_NOTE_NV_CUINFO"
        /*0018*/ 	.short	0x0002
        /*001a*/ 	.short	0x0064
        /*001c*/ 	.short	0x0082
	.zero		2


//--------------------- .nv.info                  --------------------------
	.section	.nv.info,"",@"SHT_CUDA_INFO"
	.align	4


	//----- nvinfo : EIATTR_REGCOUNT
	.align		4
        /*0000*/ 	.byte	0x04, 0x2f
        /*0002*/ 	.short	(.L_1 - .L_0)
	.align		4
.L_0:
        /*0004*/ 	.word	index@(_Z12softmax_cudaPfS_i)
        /*0008*/ 	.word	0x0000001c


	//----- nvinfo : EIATTR_FRAME_SIZE
	.align		4
.L_1:
        /*000c*/ 	.byte	0x04, 0x11
        /*000e*/ 	.short	(.L_3 - .L_2)
	.align		4
.L_2:
        /*0010*/ 	.word	index@($__internal_0_$__cuda_sm3x_div_rn_noftz_f32_slowpath)
        /*0014*/ 	.word	0x00000000


	//----- nvinfo : EIATTR_FRAME_SIZE
	.align		4
.L_3:
        /*0018*/ 	.byte	0x04, 0x11
        /*001a*/ 	.short	(.L_5 - .L_4)
	.align		4
.L_4:
        /*001c*/ 	.word	index@(_Z12softmax_cudaPfS_i)
        /*0020*/ 	.word	0x00000000


	//----- nvinfo : EIATTR_MIN_STACK_SIZE
	.align		4
.L_5:
        /*0024*/ 	.byte	0x04, 0x12
        /*0026*/ 	.short	(.L_7 - .L_6)
	.align		4
.L_6:
        /*0028*/ 	.word	index@(_Z12softmax_cudaPfS_i)
        /*002c*/ 	.word	0x00000000
.L_7:


//--------------------- .nv.compat                --------------------------
	.section	.nv.compat,"",@"SHT_CUDA_COMPAT_INFO"
	.align	4
        /*0000*/ 	.byte	0x02, 0x09, 0x00, 0x00, 0x02, 0x02, 0x01, 0x00, 0x02, 0x05, 0x05, 0x00, 0x03, 0x07, 0x01, 0x01
        /*0010*/ 	.byte	0x02, 0x03, 0x00, 0x00, 0x02, 0x06, 0x01, 0x00, 0x04, 0x0b, 0x08, 0x00, 0x01, 0x00, 0x00, 0x00
        /*0020*/ 	.byte	0x00, 0x00, 0x00, 0x00


//--------------------- .nv.info._Z12softmax_cudaPfS_i --------------------------
	.section	.nv.info._Z12softmax_cudaPfS_i,"",@"SHT_CUDA_INFO"
	.sectionflags	@""
	.align	4


	//----- nvinfo : EIATTR_CUDA_API_VERSION
	.align		4
        /*0000*/ 	.byte	0x04, 0x37
        /*0002*/ 	.short	(.L_9 - .L_8)
.L_8:
        /*0004*/ 	.word	0x00000082


	//----- nvinfo : EIATTR_KPARAM_INFO
	.align		4
.L_9:
        /*0008*/ 	.byte	0x04, 0x17
        /*000a*/ 	.short	(.L_11 - .L_10)
.L_10:
        /*000c*/ 	.word	0x00000000
        /*0010*/ 	.short	0x0002
        /*0012*/ 	.short	0x0010
        /*0014*/ 	.byte	0x00, 0xf0, 0x11, 0x00


	//----- nvinfo : EIATTR_KPARAM_INFO
	.align		4
.L_11:
        /*0018*/ 	.byte	0x04, 0x17
        /*001a*/ 	.short	(.L_13 - .L_12)
.L_12:
        /*001c*/ 	.word	0x00000000
        /*0020*/ 	.short	0x0001
        /*0022*/ 	.short	0x0008
        /*0024*/ 	.byte	0x00, 0xf5, 0x21, 0x00


	//----- nvinfo : EIATTR_KPARAM_INFO
	.align		4
.L_13:
        /*0028*/ 	.byte	0x04, 0x17
        /*002a*/ 	.short	(.L_15 - .L_14)
.L_14:
        /*002c*/ 	.word	0x00000000
        /*0030*/ 	.short	0x0000
        /*0032*/ 	.short	0x0000
        /*0034*/ 	.byte	0x00, 0xf5, 0x21, 0x00


	//----- nvinfo : EIATTR_SPARSE_MMA_MASK
	.align		4
.L_15:
        /*0038*/ 	.byte	0x03, 0x50
        /*003a*/ 	.short	0x0000


	//----- nvinfo : EIATTR_MAXREG_COUNT
	.align		4
        /*003c*/ 	.byte	0x03, 0x1b
        /*003e*/ 	.short	0x00ff


	//----- nvinfo : EIATTR_MERCURY_ISA_VERSION
	.align		4
        /*0040*/ 	.byte	0x03, 0x5f
        /*0042*/ 	.short	0x0101


	//----- nvinfo : EIATTR_VRC_CTA_INIT_COUNT
	.align		4
        /*0044*/ 	.byte	0x02, 0x4a
	.zero		1
	.zero		1


	//----- nvinfo : EIATTR_EXIT_INSTR_OFFSETS
	.align		4
        /*0048*/ 	.byte	0x04, 0x1c
        /*004a*/ 	.short	(.L_17 - .L_16)


	//   ....[0]....
.L_16:
        /*004c*/ 	.word	0x00000070


	//   ....[1]....
        /*0050*/ 	.word	0x00000b70


	//   ....[2]....
        /*0054*/ 	.word	0x00000fe0


	//   ....[3]....
        /*0058*/ 	.word	0x00001720


	//----- nvinfo : EIATTR_CRS_STACK_SIZE
	.align		4
.L_17:
        /*005c*/ 	.byte	0x04, 0x1e
        /*005e*/ 	.short	(.L_19 - .L_18)
.L_18:
        /*0060*/ 	.word	0x00000000


	//----- nvinfo : EIATTR_CBANK_PARAM_SIZE
	.align		4
.L_19:
        /*0064*/ 	.byte	0x03, 0x19
        /*0066*/ 	.short	0x0014


	//----- nvinfo : EIATTR_PARAM_CBANK
	.align		4
        /*0068*/ 	.byte	0x04, 0x0a
        /*006a*/ 	.short	(.L_21 - .L_20)
	.align		4
.L_20:
        /*006c*/ 	.word	index@(.nv.constant0._Z12softmax_cudaPfS_i)
        /*0070*/ 	.short	0x0380
        /*0072*/ 	.short	0x0014


	//----- nvinfo : EIATTR_SW_WAR
	.align		4
.L_21:
        /*0074*/ 	.byte	0x04, 0x36
        /*0076*/ 	.short	(.L_23 - .L_22)
.L_22:
        /*0078*/ 	.word	0x00000008
.L_23:


//--------------------- .nv.callgraph             --------------------------
	.section	.nv.callgraph,"",@"SHT_CUDA_CALLGRAPH"
	.align	4
	.sectionentsize	8
	.align		4
        /*0000*/ 	.word	0x00000000
	.align		4
        /*0004*/ 	.word	0xffffffff
	.align		4
        /*0008*/ 	.word	0x00000000
	.align		4
        /*000c*/ 	.word	0xfffffffe
	.align		4
        /*0010*/ 	.word	0x00000000
	.align		4
        /*0014*/ 	.word	0xfffffffd
	.align		4
        /*0018*/ 	.word	0x00000000
	.align		4
        /*001c*/ 	.word	0xfffffffc


//--------------------- .text._Z12softmax_cudaPfS_i --------------------------
	.section	.text._Z12softmax_cudaPfS_i,"ax",@progbits
	.align	128
        .global         _Z12softmax_cudaPfS_i
        .type           _Z12softmax_cudaPfS_i,@function
        .size           _Z12softmax_cudaPfS_i,(.L_x_38 - _Z12softmax_cudaPfS_i)
        .other          _Z12softmax_cudaPfS_i,@"STO_CUDA_ENTRY STV_DEFAULT"
_Z12softmax_cudaPfS_i:
.text._Z12softmax_cudaPfS_i:
[----:B------:R-:W-:Y:S01]  /*0000*/  LDC R1, c[0x0][0x37c] ;  /* 0x0000df00ff017b82 */ /* 0x000fe20000000800 */
[----:B------:R-:W0:Y:S07]  /*0010*/  S2R R2, SR_TID.X ;  /* 0x0000000000027919 */ /* 0x000e2e0000002100 */
[----:B------:R-:W0:Y:S08]  /*0020*/  S2UR UR4, SR_CTAID.X ;  /* 0x00000000000479c3 */ /* 0x000e300000002500 */
[----:B------:R-:W0:Y:S08]  /*0030*/  LDC R7, c[0x0][0x360] ;  /* 0x0000d800ff077b82 */ /* 0x000e300000000800 */
[----:B------:R-:W1:Y:S01]  /*0040*/  LDC R0, c[0x0][0x390] ;  /* 0x0000e400ff007b82 */ /* 0x000e620000000800 */
[----:B0-----:R-:W-:-:S05]  /*0050*/  IMAD R7, R7, UR4, R2 ;  /* 0x0000000407077c24 */ /* 0x001fca000f8e0202 */
[----:B-1----:R-:W-:-:S13]  /*0060*/  ISETP.GE.AND P0, PT, R7, R0, PT ;  /* 0x000000000700720c */ /* 0x002fda0003f06270 */
[----:B------:R-:W-:Y:S05]  /*0070*/  @P0 EXIT ;  /* 0x000000000000094d */ /* 0x000fea0003800000 */
[----:B------:R-:W0:Y:S01]  /*0080*/  LDC.64 R8, c[0x0][0x380] ;  /* 0x0000e000ff087b82 */ /* 0x000e220000000a00 */
[----:B------:R-:W1:Y:S01]  /*0090*/  LDCU.64 UR4, c[0x0][0x358] ;  /* 0x00006b00ff0477ac */ /* 0x000e620008000a00 */
[----:B0-----:R-:W-:-:S05]  /*00a0*/  IMAD.WIDE R2, R7, 0x4, R8 ;  /* 0x0000000407027825 */ /* 0x001fca00078e0208 */
[----:B-1----:R0:W5:Y:S01]  /*00b0*/  LDG.E R5, desc[UR4][R2.64] ;  /* 0x0000000402057981 */ /* 0x002162000c1e1900 */
[-C--:B------:R-:W-:Y:S01]  /*00c0*/  IMAD R4, R0, R0.reuse, RZ ;  /* 0x0000000000047224 */ /* 0x080fe200078e02ff */
[----:B------:R-:W-:Y:S01]  /*00d0*/  IADD3 R11, PT, PT, R7, R0, RZ ;  /* 0x00000000070b7210 */ /* 0x000fe20007ffe0ff */
[----:B------:R-:W-:Y:S03]  /*00e0*/  BSSY.RECONVERGENT B0, `(.L_x_0) ;  /* 0x000003b000007945 */ /* 0x000fe60003800200 */
[----:B------:R-:W-:-:S13]  /*00f0*/  ISETP.GE.AND P0, PT, R11, R4, PT ;  /* 0x000000040b00720c */ /* 0x000fda0003f06270 */
[----:B0-----:R-:W-:Y:S05]  /*0100*/  @P0 BRA `(.L_x_1) ;  /* 0x0000000000e00947 */ /* 0x001fea0003800000 */
[----:B------:R-:W0:Y:S01]  /*0110*/  I2F.U32.RP R12, R0 ;  /* 0x00000000000c7306 */ /* 0x000e220000209000 */
[----:B------:R-:W-:Y:S01]  /*0120*/  IADD3 R13, PT, PT, R11, R0, RZ ;  /* 0x000000000b0d7210 */ /* 0x000fe20007ffe0ff */
[----:B------:R-:W-:Y:S01]  /*0130*/  BSSY.RECONVERGENT B1, `(.L_x_2) ;  /* 0x0000027000017945 */ /* 0x000fe20003800200 */
[----:B------:R-:W-:Y:S02]  /*0140*/  ISETP.NE.U32.AND P2, PT, R0, RZ, PT ;  /* 0x000000ff0000720c */ /* 0x000fe40003f45070 */
[----:B------:R-:W-:Y:S02]  /*0150*/  ISETP.GE.AND P0, PT, R13, R4, PT ;  /* 0x000000040d00720c */ /* 0x000fe40003f06270 */
[----:B------:R-:W-:Y:S02]  /*0160*/  VIMNMX R6, PT, PT, R4, R13, !PT ;  /* 0x0000000d04067248 */ /* 0x000fe40007fe0100 */
[----:B------:R-:W-:Y:S02]  /*0170*/  SEL R10, RZ, 0x1, P0 ;  /* 0x00000001ff0a7807 */ /* 0x000fe40000000000 */
[----:B------:R-:W-:-:S02]  /*0180*/  MOV R19, R11 ;  /* 0x0000000b00137202 */ /* 0x000fc40000000f00 */
[----:B------:R-:W-:Y:S01]  /*0190*/  IADD3 R13, PT, PT, R6, -R13, -R10 ;  /* 0x8000000d060d7210 */ /* 0x000fe20007ffe80a */
[----:B0-----:R-:W0:Y:S02]  /*01a0*/  MUFU.RCP R12, R12 ;  /* 0x0000000c000c7308 */ /* 0x001e240000001000 */
[----:B0-----:R-:W-:-:S06]  /*01b0*/  IADD3 R2, PT, PT, R12, 0xffffffe, RZ ;  /* 0x0ffffffe0c027810 */ /* 0x001fcc0007ffe0ff */
[----:B------:R0:W1:Y:S02]  /*01c0*/  F2I.FTZ.U32.TRUNC.NTZ R3, R2 ;  /* 0x0000000200037305 */ /* 0x000064000021f000 */
[----:B0-----:R-:W-:Y:S02]  /*01d0*/  HFMA2 R2, -RZ, RZ, 0, 0 ;  /* 0x00000000ff027431 */ /* 0x001fe400000001ff */
[----:B-1----:R-:W-:-:S04]  /*01e0*/  IMAD.MOV R15, RZ, RZ, -R3 ;  /* 0x000000ffff0f7224 */ /* 0x002fc800078e0a03 */
[----:B------:R-:W-:-:S04]  /*01f0*/  IMAD R15, R15, R0, RZ ;  /* 0x000000000f0f7224 */ /* 0x000fc800078e02ff */
[----:B------:R-:W-:-:S06]  /*0200*/  IMAD.HI.U32 R12, R3, R15, R2 ;  /* 0x0000000f030c7227 */ /* 0x000fcc00078e0002 */
[----:B------:R-:W-:-:S04]  /*0210*/  IMAD.HI.U32 R3, R12, R13, RZ ;  /* 0x0000000d0c037227 */ /* 0x000fc800078e00ff */
[----:B------:R-:W-:-:S04]  /*0220*/  IMAD.MOV R2, RZ, RZ, -R3 ;  /* 0x000000ffff027224 */ /* 0x000fc800078e0a03 */
[----:B------:R-:W-:-:S05]  /*0230*/  IMAD R13, R0, R2, R13 ;  /* 0x00000002000d7224 */ /* 0x000fca00078e020d */
[----:B------:R-:W-:-:S13]  /*0240*/  ISETP.GE.U32.AND P0, PT, R13, R0, PT ;  /* 0x000000000d00720c */ /* 0x000fda0003f06070 */
[-C--:B------:R-:W-:Y:S02]  /*0250*/  @P0 IADD3 R13, PT, PT, R13, -R0.reuse, RZ ;  /* 0x800000000d0d0210 */ /* 0x080fe40007ffe0ff */
[----:B------:R-:W-:Y:S02]  /*0260*/  @P0 IADD3 R3, PT, PT, R3, 0x1, RZ ;  /* 0x0000000103030810 */ /* 0x000fe40007ffe0ff */
[----:B------:R-:W-:-:S13]  /*0270*/  ISETP.GE.U32.AND P1, PT, R13, R0, PT ;  /* 0x000000000d00720c */ /* 0x000fda0003f26070 */
[----:B------:R-:W-:Y:S01]  /*0280*/  @P1 VIADD R3, R3, 0x1 ;  /* 0x0000000103031836 */ /* 0x000fe20000000000 */
[----:B------:R-:W-:-:S04]  /*0290*/  @!P2 LOP3.LUT R3, RZ, R0, RZ, 0x33, !PT ;  /* 0x00000000ff03a212 */ /* 0x000fc800078e33ff */
[----:B------:R-:W-:-:S04]  /*02a0*/  IADD3 R2, PT, PT, R10, R3, RZ ;  /* 0x000000030a027210 */ /* 0x000fc80007ffe0ff */
[C---:B------:R-:W-:Y:S02]  /*02b0*/  LOP3.LUT R3, R2.reuse, 0x3, RZ, 0xc0, !PT ;  /* 0x0000000302037812 */ /* 0x040fe400078ec0ff */
[----:B------:R-:W-:Y:S02]  /*02c0*/  ISETP.GE.U32.AND P1, PT, R2, 0x3, PT ;  /* 0x000000030200780c */ /* 0x000fe40003f26070 */
[----:B------:R-:W-:-:S13]  /*02d0*/  ISETP.NE.AND P0, PT, R3, 0x3, PT ;  /* 0x000000030300780c */ /* 0x000fda0003f05270 */
[----:B------:R-:W-:Y:S05]  /*02e0*/  @!P0 BRA `(.L_x_3) ;  /* 0x00000000002c8947 */ /* 0x000fea0003800000 */
[----:B------:R-:W-:Y:S01]  /*02f0*/  VIADD R2, R2, 0x1 ;  /* 0x0000000102027836 */ /* 0x000fe20000000000 */
[----:B------:R-:W-:-:S04]  /*0300*/  MOV R19, R11 ;  /* 0x0000000b00137202 */ /* 0x000fc80000000f00 */
[----:B------:R-:W-:-:S04]  /*0310*/  LOP3.LUT R2, R2, 0x3, RZ, 0xc0, !PT ;  /* 0x0000000302027812 */ /* 0x000fc800078ec0ff */
[----:B------:R-:W-:-:S07]  /*0320*/  IADD3 R6, PT, PT, -R2, RZ, RZ ;  /* 0x000000ff02067210 */ /* 0x000fce0007ffe1ff */
.L_x_4:
[----:B------:R-:W-:-:S06]  /*0330*/  IMAD.WIDE R2, R19, 0x4, R8 ;  /* 0x0000000413027825 */ /* 0x000fcc00078e0208 */
[----:B------:R-:W2:Y:S01]  /*0340*/  LDG.E R2, desc[UR4][R2.64] ;  /* 0x0000000402027981 */ /* 0x000ea2000c1e1900 */
[----:B------:R-:W-:Y:S01]  /*0350*/  VIADD R6, R6, 0x1 ;  /* 0x0000000106067836 */ /* 0x000fe20000000000 */
[----:B------:R-:W-:-:S04]  /*0360*/  IADD3 R19, PT, PT, R19, R0, RZ ;  /* 0x0000000013137210 */ /* 0x000fc80007ffe0ff */
[----:B------:R-:W-:Y:S02]  /*0370*/  ISETP.NE.AND P0, PT, R6, RZ, PT ;  /* 0x000000ff0600720c */ /* 0x000fe40003f05270 */
[----:B--2--5:R-:W-:-:S11]  /*0380*/  FMNMX R5, R2, R5, !PT ;  /* 0x0000000502057209 */ /* 0x024fd60007800000 */
[----:B------:R-:W-:Y:S05]  /*0390*/  @P0 BRA `(.L_x_4) ;  /* 0xfffffffc00e40947 */ /* 0x000fea000383ffff */
.L_x_3:
[----:B------:R-:W-:Y:S05]  /*03a0*/  BSYNC.RECONVERGENT B1 ;  /* 0x0000000000017941 */ /* 0x000fea0003800200 */
.L_x_2:
[----:B------:R-:W-:Y:S05]  /*03b0*/  @!P1 BRA `(.L_x_1) ;  /* 0x0000000000349947 */ /* 0x000fea0003800000 */
.L_x_5:
[----:B------:R-:W-:-:S04]  /*03c0*/  IMAD.WIDE R16, R19, 0x4, R8 ;  /* 0x0000000413107825 */ /* 0x000fc800078e0208 */
[C---:B------:R-:W-:Y:S02]  /*03d0*/  IMAD.WIDE R2, R0.reuse, 0x4, R16 ;  /* 0x0000000400027825 */ /* 0x040fe400078e0210 */
[----:B------:R-:W2:Y:S02]  /*03e0*/  LDG.E R16, desc[UR4][R16.64] ;  /* 0x0000000410107981 */ /* 0x000ea4000c1e1900 */
[C---:B------:R-:W-:Y:S02]  /*03f0*/  IMAD.WIDE R12, R0.reuse, 0x4, R2 ;  /* 0x00000004000c7825 */ /* 0x040fe400078e0202 */
[----:B------:R-:W2:Y:S02]  /*0400*/  LDG.E R2, desc[UR4][R2.64] ;  /* 0x0000000402027981 */ /* 0x000ea4000c1e1900 */
[C---:B------:R-:W-:Y:S02]  /*0410*/  IMAD.WIDE R14, R0.reuse, 0x4, R12 ;  /* 0x00000004000e7825 */ /* 0x040fe400078e020c */
[----:B------:R-:W3:Y:S04]  /*0420*/  LDG.E R12, desc[UR4][R12.64] ;  /* 0x000000040c0c7981 */ /* 0x000ee8000c1e1900 */
[----:B------:R-:W3:Y:S01]  /*0430*/  LDG.E R14, desc[UR4][R14.64] ;  /* 0x000000040e0e7981 */ /* 0x000ee2000c1e1900 */
[----:B------:R-:W-:-:S04]  /*0440*/  LEA R19, R0, R19, 0x2 ;  /* 0x0000001300137211 */ /* 0x000fc800078e10ff */
[----:B------:R-:W-:Y:S02]  /*0450*/  ISETP.GE.AND P0, PT, R19, R4, PT ;  /* 0x000000041300720c */ /* 0x000fe40003f06270 */
[----:B--2--5:R-:W-:-:S04]  /*0460*/  FMNMX3 R5, R5, R16, R2, !PT ;  /* 0x0000001005057276 */ /* 0x024fc80007800002 */
[----:B---3--:R-:W-:-:S07]  /*0470*/  FMNMX3 R5, R5, R12, R14, !PT ;  /* 0x0000000c05057276 */ /* 0x008fce000780000e */
[----:B------:R-:W-:Y:S05]  /*0480*/  @!P0 BRA `(.L_x_5) ;  /* 0xfffffffc00cc8947 */ /* 0x000fea000383ffff */
.L_x_1:
[----:B------:R-:W-:Y:S05]  /*0490*/  BSYNC.RECONVERGENT B0 ;  /* 0x0000000000007941 */ /* 0x000fea0003800200 */
.L_x_0:
[----:B------:R-:W-:Y:S01]  /*04a0*/  ISETP.GE.AND P0, PT, R7, R4, PT ;  /* 0x000000040700720c */ /* 0x000fe20003f06270 */
[----:B------:R-:W-:Y:S01]  /*04b0*/  BSSY.RECONVERGENT B0, `(.L_x_6) ;  /* 0x000006a000007945 */ /* 0x000fe20003800200 */
[----:B------:R-:W-:-:S11]  /*04c0*/  IMAD.MOV.U32 R3, RZ, RZ, RZ ;  /* 0x000000ffff037224 */ /* 0x000fd600078e00ff */
[----:B------:R-:W-:Y:S05]  /*04d0*/  @P0 BRA `(.L_x_7) ;  /* 0x00000004009c0947 */ /* 0x000fea0003800000 */
[----:B------:R-:W0:Y:S01]  /*04e0*/  I2F.U32.RP R12, R0 ;  /* 0x00000000000c7306 */ /* 0x000e220000209000 */
[CC--:B------:R-:W-:Y:S01]  /*04f0*/  ISETP.GE.AND P0, PT, R11.reuse, R4.reuse, PT ;  /* 0x000000040b00720c */ /* 0x0c0fe20003f06270 */
[----:B------:R-:W-:Y:S01]  /*0500*/  BSSY.RECONVERGENT B1, `(.L_x_8) ;  /* 0x0000032000017945 */ /* 0x000fe20003800200 */
[----:B------:R-:W-:Y:S02]  /*0510*/  VIMNMX R6, PT, PT, R11, R4, !PT ;  /* 0x000000040b067248 */ /* 0x000fe40007fe0100 */
[----:B------:R-:W-:Y:S02]  /*0520*/  SEL R10, RZ, 0x1, P0 ;  /* 0x00000001ff0a7807 */ /* 0x000fe40000000000 */
[----:B------:R-:W-:Y:S01]  /*0530*/  ISETP.NE.U32.AND P2, PT, R0, RZ, PT ;  /* 0x000000ff0000720c */ /* 0x000fe20003f45070 */
[----:B0-----:R-:W0:Y:S02]  /*0540*/  MUFU.RCP R12, R12 ;  /* 0x0000000c000c7308 */ /* 0x001e240000001000 */
[----:B0-----:R-:W-:-:S06]  /*0550*/  IADD3 R2, PT, PT, R12, 0xffffffe, RZ ;  /* 0x0ffffffe0c027810 */ /* 0x001fcc0007ffe0ff */
[----:B------:R0:W1:Y:S02]  /*0560*/  F2I.FTZ.U32.TRUNC.NTZ R3, R2 ;  /* 0x0000000200037305 */ /* 0x000064000021f000 */
[----:B0-----:R-:W-:Y:S01]  /*0570*/  IMAD.MOV.U32 R2, RZ, RZ, RZ ;  /* 0x000000ffff027224 */ /* 0x001fe200078e00ff */
[----:B-1----:R-:W-:-:S05]  /*0580*/  IADD3 R13, PT, PT, RZ, -R3, RZ ;  /* 0x80000003ff0d7210 */ /* 0x002fca0007ffe0ff */
[----:B------:R-:W-:-:S04]  /*0590*/  IMAD R13, R13, R0, RZ ;  /* 0x000000000d0d7224 */ /* 0x000fc800078e02ff */
[----:B------:R-:W-:Y:S01]  /*05a0*/  IMAD.HI.U32 R14, R3, R13, R2 ;  /* 0x0000000d030e7227 */ /* 0x000fe200078e0002 */
[----:B------:R-:W-:-:S05]  /*05b0*/  IADD3 R3, PT, PT, R6, -R11, -R10 ;  /* 0x8000000b06037210 */ /* 0x000fca0007ffe80a */
[----:B------:R-:W-:-:S05]  /*05c0*/  IMAD.HI.U32 R13, R14, R3, RZ ;  /* 0x000000030e0d7227 */ /* 0x000fca00078e00ff */
[----:B------:R-:W-:-:S05]  /*05d0*/  IADD3 R2, PT, PT, -R13, RZ, RZ ;  /* 0x000000ff0d027210 */ /* 0x000fca0007ffe1ff */
[----:B------:R-:W-:-:S05]  /*05e0*/  IMAD R3, R0, R2, R3 ;  /* 0x0000000200037224 */ /* 0x000fca00078e0203 */
[----:B------:R-:W-:-:S13]  /*05f0*/  ISETP.GE.U32.AND P0, PT, R3, R0, PT ;  /* 0x000000000300720c */ /* 0x000fda0003f06070 */
[----:B------:R-:W-:Y:S01]  /*0600*/  @P0 IADD3 R3, PT, PT, R3, -R0, RZ ;  /* 0x8000000003030210 */ /* 0x000fe20007ffe0ff */
[----:B------:R-:W-:-:S03]  /*0610*/  @P0 VIADD R13, R13, 0x1 ;  /* 0x000000010d0d0836 */ /* 0x000fc60000000000 */
[----:B------:R-:W-:-:S13]  /*0620*/  ISETP.GE.U32.AND P1, PT, R3, R0, PT ;  /* 0x000000000300720c */ /* 0x000fda0003f26070 */
[----:B------:R-:W-:Y:S02]  /*0630*/  @P1 IADD3 R13, PT, PT, R13, 0x1, RZ ;  /* 0x000000010d0d1810 */ /* 0x000fe40007ffe0ff */
[----:B------:R-:W-:-:S04]  /*0640*/  @!P2 LOP3.LUT R13, RZ, R0, RZ, 0x33, !PT ;  /* 0x00000000ff0da212 */ /* 0x000fc800078e33ff */
[----:B------:R-:W-:Y:S02]  /*0650*/  IADD3 R2, PT, PT, R10, R13, RZ ;  /* 0x0000000d0a027210 */ /* 0x000fe40007ffe0ff */
[----:B------:R-:W-:Y:S02]  /*0660*/  MOV R13, R7 ;  /* 0x00000007000d7202 */ /* 0x000fe40000000f00 */
[C---:B------:R-:W-:Y:S02]  /*0670*/  LOP3.LUT R3, R2.reuse, 0x3, RZ, 0xc0, !PT ;  /* 0x0000000302037812 */ /* 0x040fe400078ec0ff */
[----:B------:R-:W-:Y:S02]  /*0680*/  ISETP.GE.U32.AND P1, PT, R2, 0x3, PT ;  /* 0x000000030200780c */ /* 0x000fe40003f26070 */
[----:B------:R-:W-:Y:S01]  /*0690*/  ISETP.NE.AND P0, PT, R3, 0x3, PT ;  /* 0x000000030300780c */ /* 0x000fe20003f05270 */
[----:B------:R-:W-:-:S12]  /*06a0*/  IMAD.MOV.U32 R3, RZ, RZ, RZ ;  /* 0x000000ffff037224 */ /* 0x000fd800078e00ff */
[----:B------:R-:W-:Y:S05]  /*06b0*/  @!P0 BRA `(.L_x_9) ;  /* 0x0000000000588947 */ /* 0x000fea0003800000 */
[----:B------:R-:W-:Y:S01]  /*06c0*/  IADD3 R2, PT, PT, R2, 0x1, RZ ;  /* 0x0000000102027810 */ /* 0x000fe20007ffe0ff */
[----:B------:R-:W-:Y:S01]  /*06d0*/  IMAD.MOV.U32 R3, RZ, RZ, RZ ;  /* 0x000000ffff037224 */ /* 0x000fe200078e00ff */
[----:B------:R-:W-:Y:S02]  /*06e0*/  MOV R13, R7 ;  /* 0x00000007000d7202 */ /* 0x000fe40000000f00 */
[----:B------:R-:W-:-:S04]  /*06f0*/  LOP3.LUT R2, R2, 0x3, RZ, 0xc0, !PT ;  /* 0x0000000302027812 */ /* 0x000fc800078ec0ff */
[----:B------:R-:W-:-:S07]  /*0700*/  IADD3 R2, PT, PT, -R2, RZ, RZ ;  /* 0x000000ff02027210 */ /* 0x000fce0007ffe1ff */
.L_x_10:
[----:B------:R-:W-:-:S06]  /*0710*/  IMAD.WIDE R14, R13, 0x4, R8 ;  /* 0x000000040d0e7825 */ /* 0x000fcc00078e0208 */
[----:B------:R-:W2:Y:S01]  /*0720*/  LDG.E R14, desc[UR4][R14.64] ;  /* 0x000000040e0e7981 */ /* 0x000ea2000c1e1900 */
[----:B------:R-:W-:Y:S02]  /*0730*/  HFMA2 R19, -RZ, RZ, 3.7421875, 0 ;  /* 0x437c0000ff137431 */ /* 0x000fe400000001ff */
[----:B------:R-:W-:Y:S01]  /*0740*/  IMAD.MOV.U32 R17, RZ, RZ, 0x3bbb989d ;  /* 0x3bbb989dff117424 */ /* 0x000fe200078e00ff */
[----:B------:R-:W-:Y:S02]  /*0750*/  IADD3 R2, PT, PT, R2, 0x1, RZ ;  /* 0x0000000102027810 */ /* 0x000fe40007ffe0ff */
[----:B------:R-:W-:Y:S02]  /*0760*/  IADD3 R13, PT, PT, R13, R0, RZ ;  /* 0x000000000d0d7210 */ /* 0x000fe40007ffe0ff */
[----:B------:R-:W-:Y:S01]  /*0770*/  ISETP.NE.AND P0, PT, R2, RZ, PT ;  /* 0x000000ff0200720c */ /* 0x000fe20003f05270 */
[----:B--2--5:R-:W-:-:S04]  /*0780*/  FADD R6, R14, -R5 ;  /* 0x800000050e067221 */ /* 0x024fc80000000000 */
[----:B------:R-:W-:-:S04]  /*0790*/  FFMA.SAT R10, R6, R17, 0.5 ;  /* 0x3f000000060a7423 */ /* 0x000fc80000002011 */
[----:B------:R-:W-:-:S04]  /*07a0*/  FFMA.RM R10, R10, R19, 12582913 ;  /* 0x4b4000010a0a7423 */ /* 0x000fc80000004013 */
[C---:B------:R-:W-:Y:S01]  /*07b0*/  FADD R17, R10.reuse, -12583039 ;  /* 0xcb40007f0a117421 */ /* 0x040fe20000000000 */
[----:B------:R-:W-:-:S03]  /*07c0*/  IMAD.SHL.U32 R10, R10, 0x800000, RZ ;  /* 0x008000000a0a7824 */ /* 0x000fc600078e00ff */
[----:B------:R-:W-:-:S04]  /*07d0*/  FFMA R17, R6, 1.4426950216293334961, -R17 ;  /* 0x3fb8aa3b06117823 */ /* 0x000fc80000000811 */
[----:B------:R-:W-:-:S06]  /*07e0*/  FFMA R17, R6, 1.925963033500011079e-08, R17 ;  /* 0x32a5706006117823 */ /* 0x000fcc0000000011 */
[----:B------:R-:W0:Y:S02]  /*07f0*/  MUFU.EX2 R17, R17 ;  /* 0x0000001100117308 */ /* 0x000e240000000800 */
[----:B0-----:R-:W-:Y:S01]  /*0800*/  FFMA R3, R10, R17, R3 ;  /* 0x000000110a037223 */ /* 0x001fe20000000003 */
[----:B------:R-:W-:Y:S06]  /*0810*/  @P0 BRA `(.L_x_10) ;  /* 0xfffffffc00bc0947 */ /* 0x000fec000383ffff */
.L_x_9:
[----:B------:R-:W-:Y:S05]  /*0820*/  BSYNC.RECONVERGENT B1 ;  /* 0x0000000000017941 */ /* 0x000fea0003800200 */
.L_x_8:
[----:B------:R-:W-:Y:S05]  /*0830*/  @!P1 BRA `(.L_x_7) ;  /* 0x0000000000c49947 */ /* 0x000fea0003800000 */
.L_x_11:
[----:B------:R-:W-:-:S05]  /*0840*/  IMAD.WIDE R16, R13, 0x4, R8 ;  /* 0x000000040d107825 */ /* 0x000fca00078e0208 */
[----:B------:R-:W2:Y:S01]  /*0850*/  LDG.E R2, desc[UR4][R16.64] ;  /* 0x0000000410027981 */ /* 0x000ea2000c1e1900 */
[----:B------:R-:W-:-:S05]  /*0860*/  IMAD.WIDE R14, R0, 0x4, R16 ;  /* 0x00000004000e7825 */ /* 0x000fca00078e0210 */
[----:B------:R-:W3:Y:S01]  /*0870*/  LDG.E R6, desc[UR4][R14.64] ;  /* 0x000000040e067981 */ /* 0x000ee2000c1e1900 */
[----:B------:R-:W-:-:S05]  /*0880*/  IMAD.WIDE R18, R0, 0x4, R14 ;  /* 0x0000000400127825 */ /* 0x000fca00078e020e */
[----:B------:R-:W4:Y:S01]  /*0890*/  LDG.E R12, desc[UR4][R18.64] ;  /* 0x00000004120c7981 */ /* 0x000f22000c1e1900 */
[----:B------:R-:W-:-:S06]  /*08a0*/  IMAD.WIDE R20, R0, 0x4, R18 ;  /* 0x0000000400147825 */ /* 0x000fcc00078e0212 */
[----:B------:R0:W4:Y:S01]  /*08b0*/  LDG.E R20, desc[UR4][R20.64] ;  /* 0x0000000414147981 */ /* 0x000122000c1e1900 */
[----:B------:R-:W-:Y:S02]  /*08c0*/  MOV R10, 0x3bbb989d ;  /* 0x3bbb989d000a7802 */ /* 0x000fe40000000f00 */
[----:B------:R-:W-:-:S04]  /*08d0*/  LEA R13, R0, R13, 0x2 ;  /* 0x0000000d000d7211 */ /* 0x000fc800078e10ff */
[----:B------:R-:W-:Y:S01]  /*08e0*/  ISETP.GE.AND P0, PT, R13, R4, PT ;  /* 0x000000040d00720c */ /* 0x000fe20003f06270 */
[----:B--2--5:R-:W-:Y:S01]  /*08f0*/  FADD R23, R2, -R5 ;  /* 0x8000000502177221 */ /* 0x024fe20000000000 */
[----:B------:R-:W-:-:S03]  /*0900*/  HFMA2 R2, -RZ, RZ, 3.7421875, 0 ;  /* 0x437c0000ff027431 */ /* 0x000fc600000001ff */
[----:B------:R-:W-:Y:S01]  /*0910*/  FFMA.SAT R25, R23, R10, 0.5 ;  /* 0x3f00000017197423 */ /* 0x000fe2000000200a */
[----:B---3--:R-:W-:-:S03]  /*0920*/  FADD R17, R6, -R5 ;  /* 0x8000000506117221 */ /* 0x008fc60000000000 */
[----:B------:R-:W-:Y:S01]  /*0930*/  FFMA.RM R6, R25, R2, 12582913 ;  /* 0x4b40000119067423 */ /* 0x000fe20000004002 */
[--C-:B----4-:R-:W-:Y:S01]  /*0940*/  FADD R15, R12, -R5.reuse ;  /* 0x800000050c0f7221 */ /* 0x110fe20000000000 */
[-C--:B------:R-:W-:Y:S02]  /*0950*/  FFMA.SAT R25, R17, R10.reuse, 0.5 ;  /* 0x3f00000011197423 */ /* 0x080fe4000000200a */
[C---:B------:R-:W-:Y:S01]  /*0960*/  FADD R14, R6.reuse, -12583039 ;  /* 0xcb40007f060e7421 */ /* 0x040fe20000000000 */
[----:B0-----:R-:W-:Y:S01]  /*0970*/  FFMA.SAT R21, R15, R10, 0.5 ;  /* 0x3f0000000f157423 */ /* 0x001fe2000000200a */
[----:B------:R-:W-:Y:S01]  /*0980*/  FFMA.RM R12, R25, R2, 12582913 ;  /* 0x4b400001190c7423 */ /* 0x000fe20000004002 */
[----:B------:R-:W-:Y:S02]  /*0990*/  IMAD.SHL.U32 R6, R6, 0x800000, RZ ;  /* 0x0080000006067824 */ /* 0x000fe400078e00ff */
[----:B------:R-:W-:Y:S01]  /*09a0*/  FFMA R14, R23, 1.4426950216293334961, -R14 ;  /* 0x3fb8aa3b170e7823 */ /* 0x000fe2000000080e */
[----:B------:R-:W-:Y:S01]  /*09b0*/  FADD R19, R20, -R5 ;  /* 0x8000000514137221 */ /* 0x000fe20000000000 */
[----:B------:R-:W-:-:S02]  /*09c0*/  FADD R18, R12, -12583039 ;  /* 0xcb40007f0c127421 */ /* 0x000fc40000000000 */
[----:B------:R-:W-:Y:S01]  /*09d0*/  FFMA R16, R23, 1.925963033500011079e-08, R14 ;  /* 0x32a5706017107823 */ /* 0x000fe2000000000e */
[----:B------:R-:W-:Y:S01]  /*09e0*/  FFMA.RM R14, R21, R2, 12582913 ;  /* 0x4b400001150e7423 */ /* 0x000fe20000004002 */
[----:B------:R-:W-:Y:S01]  /*09f0*/  FFMA.SAT R21, R19, R10, 0.5 ;  /* 0x3f00000013157423 */ /* 0x000fe2000000200a */
[----:B------:R-:W-:Y:S02]  /*0a00*/  FFMA R18, R17, 1.4426950216293334961, -R18 ;  /* 0x3fb8aa3b11127823 */ /* 0x000fe40000000812 */
[----:B------:R-:W-:Y:S01]  /*0a10*/  FADD R10, R14, -12583039 ;  /* 0xcb40007f0e0a7421 */ /* 0x000fe20000000000 */
[----:B------:R-:W-:Y:S01]  /*0a20*/  FFMA.RM R2, R21, R2, 12582913 ;  /* 0x4b40000115027423 */ /* 0x000fe20000004002 */
[----:B------:R-:W-:Y:S01]  /*0a30*/  FFMA R18, R17, 1.925963033500011079e-08, R18 ;  /* 0x32a5706011127823 */ /* 0x000fe20000000012 */
[----:B------:R-:W0:Y:S01]  /*0a40*/  MUFU.EX2 R16, R16 ;  /* 0x0000001000107308 */ /* 0x000e220000000800 */
[----:B------:R-:W-:Y:S01]  /*0a50*/  FFMA R10, R15, 1.4426950216293334961, -R10 ;  /* 0x3fb8aa3b0f0a7823 */ /* 0x000fe2000000080a */
[C---:B------:R-:W-:Y:S01]  /*0a60*/  FADD R20, R2.reuse, -12583039 ;  /* 0xcb40007f02147421 */ /* 0x040fe20000000000 */
[----:B------:R-:W-:-:S02]  /*0a70*/  IMAD.SHL.U32 R2, R2, 0x800000, RZ ;  /* 0x0080000002027824 */ /* 0x000fc400078e00ff */
[----:B------:R-:W-:Y:S01]  /*0a80*/  FFMA R10, R15, 1.925963033500011079e-08, R10 ;  /* 0x32a570600f0a7823 */ /* 0x000fe2000000000a */
[C---:B------:R-:W-:Y:S01]  /*0a90*/  FFMA R20, R19.reuse, 1.4426950216293334961, -R20 ;  /* 0x3fb8aa3b13147823 */ /* 0x040fe20000000814 */
[----:B------:R-:W-:Y:S01]  /*0aa0*/  SHF.L.U32 R15, R12, 0x17, RZ ;  /* 0x000000170c0f7819 */ /* 0x000fe200000006ff */
[----:B------:R-:W1:Y:S02]  /*0ab0*/  MUFU.EX2 R18, R18 ;  /* 0x0000001200127308 */ /* 0x000e640000000800 */
[----:B------:R-:W-:-:S06]  /*0ac0*/  FFMA R20, R19, 1.925963033500011079e-08, R20 ;  /* 0x32a5706013147823 */ /* 0x000fcc0000000014 */
[----:B------:R-:W2:Y:S01]  /*0ad0*/  MUFU.EX2 R10, R10 ;  /* 0x0000000a000a7308 */ /* 0x000ea20000000800 */
[----:B0-----:R-:W-:Y:S01]  /*0ae0*/  FFMA R6, R6, R16, R3 ;  /* 0x0000001006067223 */ /* 0x001fe20000000003 */
[----:B------:R-:W-:-:S06]  /*0af0*/  SHF.L.U32 R3, R14, 0x17, RZ ;  /* 0x000000170e037819 */ /* 0x000fcc00000006ff */
[----:B------:R-:W0:Y:S01]  /*0b00*/  MUFU.EX2 R20, R20 ;  /* 0x0000001400147308 */ /* 0x000e220000000800 */
[----:B-1----:R-:W-:-:S04]  /*0b10*/  FFMA R6, R15, R18, R6 ;  /* 0x000000120f067223 */ /* 0x002fc80000000006 */
[----:B--2---:R-:W-:-:S04]  /*0b20*/  FFMA R3, R3, R10, R6 ;  /* 0x0000000a03037223 */ /* 0x004fc80000000006 */
[----:B0-----:R-:W-:Y:S01]  /*0b30*/  FFMA R3, R2, R20, R3 ;  /* 0x0000001402037223 */ /* 0x001fe20000000003 */
[----:B------:R-:W-:Y:S06]  /*0b40*/  @!P0 BRA `(.L_x_11) ;  /* 0xfffffffc003c8947 */ /* 0x000fec000383ffff */
.L_x_7:
[----:B------:R-:W-:Y:S05]  /*0b50*/  BSYNC.RECONVERGENT B0 ;  /* 0x0000000000007941 */ /* 0x000fea0003800200 */
.L_x_6:
[----:B------:R-:W-:-:S13]  /*0b60*/  ISETP.GE.AND P0, PT, R7, R4, PT ;  /* 0x000000040700720c */ /* 0x000fda0003f06270 */
[----:B------:R-:W-:Y:S05]  /*0b70*/  @P0 EXIT ;  /* 0x000000000000094d */ /* 0x000fea0003800000 */
[----:B------:R-:W0:Y:S01]  /*0b80*/  I2F.U32.RP R6, R0 ;  /* 0x0000000000067306 */ /* 0x000e220000209000 */
[CC--:B------:R-:W-:Y:S01]  /*0b90*/  ISETP.GE.AND P0, PT, R11.reuse, R4.reuse, PT ;  /* 0x000000040b00720c */ /* 0x0c0fe20003f06270 */
[----:B------:R-:W1:Y:S01]  /*0ba0*/  LDCU UR6, c[0x0][0x390] ;  /* 0x00007200ff0677ac */ /* 0x000e620008000800 */
[----:B------:R-:W-:Y:S01]  /*0bb0*/  VIMNMX R2, PT, PT, R11, R4, !PT ;  /* 0x000000040b027248 */ /* 0x000fe20007fe0100 */
[----:B------:R-:W-:Y:S01]  /*0bc0*/  BSSY.RECONVERGENT B0, `(.L_x_12) ;  /* 0x000003d000007945 */ /* 0x000fe20003800200 */
[----:B------:R-:W-:Y:S02]  /*0bd0*/  SEL R12, RZ, 0x1, P0 ;  /* 0x00000001ff0c7807 */ /* 0x000fe40000000000 */
[----:B------:R-:W-:Y:S02]  /*0be0*/  ISETP.NE.U32.AND P2, PT, R0, RZ, PT ;  /* 0x000000ff0000720c */ /* 0x000fe40003f45070 */
[----:B------:R-:W-:Y:S01]  /*0bf0*/  IADD3 R11, PT, PT, R2, -R11, -R12 ;  /* 0x8000000b020b7210 */ /* 0x000fe20007ffe80c */
[----:B0-----:R-:W0:Y:S02]  /*0c00*/  MUFU.RCP R6, R6 ;  /* 0x0000000600067308 */ /* 0x001e240000001000 */
[----:B0-----:R-:W-:-:S06]  /*0c10*/  IADD3 R8, PT, PT, R6, 0xffffffe, RZ ;  /* 0x0ffffffe06087810 */ /* 0x001fcc0007ffe0ff */
[----:B------:R0:W2:Y:S02]  /*0c20*/  F2I.FTZ.U32.TRUNC.NTZ R9, R8 ;  /* 0x0000000800097305 */ /* 0x0000a4000021f000 */
[----:B0-----:R-:W-:Y:S02]  /*0c30*/  MOV R8, RZ ;  /* 0x000000ff00087202 */ /* 0x001fe40000000f00 */
[----:B--2---:R-:W-:-:S05]  /*0c40*/  IADD3 R13, PT, PT, RZ, -R9, RZ ;  /* 0x80000009ff0d7210 */ /* 0x004fca0007ffe0ff */
        /* <DEDUP_REMOVED lines=9> */
[----:B------:R-:W-:Y:S02]  /*0ce0*/  @P1 IADD3 R9, PT, PT, R9, 0x1, RZ ;  /* 0x0000000109091810 */ /* 0x000fe40007ffe0ff */
[----:B------:R-:W-:-:S05]  /*0cf0*/  @!P2 LOP3.LUT R9, RZ, R0, RZ, 0x33, !PT ;  /* 0x00000000ff09a212 */ /* 0x000fca00078e33ff */
[----:B------:R-:W-:-:S05]  /*0d00*/  IMAD.IADD R12, R12, 0x1, R9 ;  /* 0x000000010c0c7824 */ /* 0x000fca00078e0209 */
[----:B------:R-:W-:-:S04]  /*0d10*/  LOP3.LUT R0, R12, 0x3, RZ, 0xc0, !PT ;  /* 0x000000030c007812 */ /* 0x000fc800078ec0ff */
[----:B------:R-:W-:-:S13]  /*0d20*/  ISETP.NE.AND P0, PT, R0, 0x3, PT ;  /* 0x000000030000780c */ /* 0x000fda0003f05270 */
[----:B-1----:R-:W-:Y:S05]  /*0d30*/  @!P0 BRA `(.L_x_13) ;  /* 0x0000000000948947 */ /* 0x002fea0003800000 */
[----:B------:R-:W0:Y:S01]  /*0d40*/  LDC.64 R14, c[0x0][0x380] ;  /* 0x0000e000ff0e7b82 */ /* 0x000e220000000a00 */
[----:B------:R-:W-:-:S04]  /*0d50*/  IADD3 R0, PT, PT, R12, 0x1, RZ ;  /* 0x000000010c007810 */ /* 0x000fc80007ffe0ff */
[----:B------:R-:W-:-:S03]  /*0d60*/  LOP3.LUT R0, R0, 0x3, RZ, 0xc0, !PT ;  /* 0x0000000300007812 */ /* 0x000fc600078ec0ff */
[----:B------:R-:W1:Y:S01]  /*0d70*/  LDC.64 R18, c[0x0][0x388] ;  /* 0x0000e200ff127b82 */ /* 0x000e620000000a00 */
[----:B------:R-:W-:-:S07]  /*0d80*/  IADD3 R2, PT, PT, -R0, RZ, RZ ;  /* 0x000000ff00027210 */ /* 0x000fce0007ffe1ff */
.L_x_16:
[----:B0-2---:R-:W-:-:S06]  /*0d90*/  IMAD.WIDE R8, R7, 0x4, R14 ;  /* 0x0000000407087825 */ /* 0x005fcc00078e020e */
[----:B------:R0:W2:Y:S01]  /*0da0*/  LDG.E R8, desc[UR4][R8.64] ;  /* 0x0000000408087981 */ /* 0x0000a2000c1e1900 */
[----:B------:R-:W-:Y:S02]  /*0db0*/  HFMA2 R11, -RZ, RZ, 0.96630859375, -0.0022525787353515625 ;  /* 0x3bbb989dff0b7431 */ /* 0x000fe400000001ff */
[----:B------:R-:W-:Y:S01]  /*0dc0*/  IMAD.MOV.U32 R13, RZ, RZ, 0x437c0000 ;  /* 0x437c0000ff0d7424 */ /* 0x000fe200078e00ff */
[----:B------:R-:W0:Y:S01]  /*0dd0*/  MUFU.RCP R10, R3 ;  /* 0x00000003000a7308 */ /* 0x000e220000001000 */
[----:B------:R-:W-:Y:S01]  /*0de0*/  IADD3 R2, PT, PT, R2, 0x1, RZ ;  /* 0x0000000102027810 */ /* 0x000fe20007ffe0ff */
[----:B------:R-:W-:Y:S01]  /*0df0*/  BSSY.RECONVERGENT B1, `(.L_x_14) ;  /* 0x0000016000017945 */ /* 0x000fe20003800200 */
[----:B-1----:R-:W-:Y:S02]  /*0e00*/  IMAD.WIDE R16, R7, 0x4, R18 ;  /* 0x0000000407107825 */ /* 0x002fe400078e0212 */
[----:B------:R-:W-:Y:S02]  /*0e10*/  ISETP.NE.AND P2, PT, R2, RZ, PT ;  /* 0x000000ff0200720c */ /* 0x000fe40003f45270 */
[----:B0-----:R-:W-:-:S04]  /*0e20*/  FFMA R9, R10, -R3, 1 ;  /* 0x3f8000000a097423 */ /* 0x001fc80000000803 */
[----:B------:R-:W-:Y:S01]  /*0e30*/  FFMA R9, R10, R9, R10 ;  /* 0x000000090a097223 */ /* 0x000fe2000000000a */
[----:B--2--5:R-:W-:-:S04]  /*0e40*/  FADD R0, R8, -R5 ;  /* 0x8000000508007221 */ /* 0x024fc80000000000 */
[----:B------:R-:W-:-:S04]  /*0e50*/  FFMA.SAT R6, R0, R11, 0.5 ;  /* 0x3f00000000067423 */ /* 0x000fc8000000200b */
[----:B------:R-:W-:-:S04]  /*0e60*/  FFMA.RM R6, R6, R13, 12582913 ;  /* 0x4b40000106067423 */ /* 0x000fc8000000400d */
[----:B------:R-:W-:-:S04]  /*0e70*/  FADD R11, R6, -12583039 ;  /* 0xcb40007f060b7421 */ /* 0x000fc80000000000 */
[----:B------:R-:W-:-:S04]  /*0e80*/  FFMA R11, R0, 1.4426950216293334961, -R11 ;  /* 0x3fb8aa3b000b7823 */ /* 0x000fc8000000080b */
[----:B------:R-:W-:Y:S01]  /*0e90*/  FFMA R11, R0, 1.925963033500011079e-08, R11 ;  /* 0x32a57060000b7823 */ /* 0x000fe2000000000b */
[----:B------:R-:W-:-:S05]  /*0ea0*/  SHF.L.U32 R0, R6, 0x17, RZ ;  /* 0x0000001706007819 */ /* 0x000fca00000006ff */
[----:B------:R-:W0:Y:S02]  /*0eb0*/  MUFU.EX2 R11, R11 ;  /* 0x0000000b000b7308 */ /* 0x000e240000000800 */
[----:B0-----:R-:W-:-:S06]  /*0ec0*/  FMUL R0, R0, R11 ;  /* 0x0000000b00007220 */ /* 0x001fcc0000400000 */
[----:B------:R-:W0:Y:S01]  /*0ed0*/  FCHK P0, R0, R3 ;  /* 0x0000000300007302 */ /* 0x000e220000000000 */
[----:B------:R-:W-:-:S04]  /*0ee0*/  FFMA R6, R0, R9, RZ ;  /* 0x0000000900067223 */ /* 0x000fc800000000ff */
[----:B------:R-:W-:-:S04]  /*0ef0*/  FFMA R8, R6, -R3, R0 ;  /* 0x8000000306087223 */ /* 0x000fc80000000000 */
[----:B------:R-:W-:Y:S01]  /*0f00*/  FFMA R9, R9, R8, R6 ;  /* 0x0000000809097223 */ /* 0x000fe20000000006 */
[----:B0-----:R-:W-:Y:S06]  /*0f10*/  @!P0 BRA `(.L_x_15) ;  /* 0x00000000000c8947 */ /* 0x001fec0003800000 */
[----:B------:R-:W-:-:S07]  /*0f20*/  MOV R6, 0xf40 ;  /* 0x00000f4000067802 */ /* 0x000fce0000000f00 */
[----:B------:R-:W-:Y:S05]  /*0f30*/  CALL.REL.NOINC `($__internal_0_$__cuda_sm3x_div_rn_noftz_f32_slowpath) ;  /* 0x0000000400fc7944 */ /* 0x000fea0003c00000 */
[----:B------:R-:W-:-:S07]  /*0f40*/  MOV R9, R0 ;  /* 0x0000000000097202 */ /* 0x000fce0000000f00 */
.L_x_15:
[----:B------:R-:W-:Y:S05]  /*0f50*/  BSYNC.RECONVERGENT B1 ;  /* 0x0000000000017941 */ /* 0x000fea0003800200 */
.L_x_14:
[----:B------:R2:W-:Y:S01]  /*0f60*/  STG.E desc[UR4][R16.64], R9 ;  /* 0x0000000910007986 */ /* 0x0005e2000c101904 */
[----:B------:R-:W-:Y:S01]  /*0f70*/  VIADD R7, R7, UR6 ;  /* 0x0000000607077c36 */ /* 0x000fe20008000000 */
[----:B------:R-:W-:Y:S06]  /*0f80*/  @P2 BRA `(.L_x_16) ;  /* 0xfffffffc00802947 */ /* 0x000fec000383ffff */
.L_x_13:
[----:B------:R-:W-:Y:S05]  /*0f90*/  BSYNC.RECONVERGENT B0 ;  /* 0x0000000000007941 */ /* 0x000fea0003800200 */
.L_x_12:
[----:B------:R-:W0:Y:S01]  /*0fa0*/  LDC R2, c[0x0][0x390] ;  /* 0x0000e400ff027b82 */ /* 0x000e220000000800 */
[----:B------:R-:W-:-:S07]  /*0fb0*/  ISETP.GE.U32.AND P0, PT, R12, 0x3, PT ;  /* 0x000000030c00780c */ /* 0x000fce0003f06070 */
[----:B--2---:R-:W1:Y:S08]  /*0fc0*/  LDC.64 R16, c[0x0][0x380] ;  /* 0x0000e000ff107b82 */ /* 0x004e700000000a00 */
[----:B------:R-:W2:Y:S01]  /*0fd0*/  LDC.64 R14, c[0x0][0x388] ;  /* 0x0000e200ff0e7b82 */ /* 0x000ea20000000a00 */
[----:B------:R-:W-:Y:S05]  /*0fe0*/  @!P0 EXIT ;  /* 0x000000000000894d */ /* 0x000fea0003800000 */
.L_x_25:
[----:B-1----:R-:W-:-:S05]  /*0ff0*/  IMAD.WIDE R18, R7, 0x4, R16 ;  /* 0x0000000407127825 */ /* 0x002fca00078e0210 */
[----:B------:R-:W3:Y:S01]  /*1000*/  LDG.E R0, desc[UR4][R18.64] ;  /* 0x0000000412007981 */ /* 0x000ee2000c1e1900 */
[----:B------:R-:W-:Y:S01]  /*1010*/  HFMA2 R9, -RZ, RZ, 0.96630859375, -0.0022525787353515625 ;  /* 0x3bbb989dff097431 */ /* 0x000fe200000001ff */
[----:B------:R-:W-:Y:S01]  /*1020*/  MOV R11, 0x437c0000 ;  /* 0x437c0000000b7802 */ /* 0x000fe20000000f00 */
[----:B------:R-:W1:Y:S01]  /*1030*/  MUFU.RCP R8, R3 ;  /* 0x0000000300087308 */ /* 0x000e620000001000 */
[----:B------:R-:W-:Y:S01]  /*1040*/  BSSY.RECONVERGENT B0, `(.L_x_17) ;  /* 0x0000014000007945 */ /* 0x000fe20003800200 */
[----:B---3-5:R-:W-:-:S04]  /*1050*/  FADD R0, R0, -R5 ;  /* 0x8000000500007221 */ /* 0x028fc80000000000 */
[----:B------:R-:W-:-:S04]  /*1060*/  FFMA.SAT R6, R0, R9, 0.5 ;  /* 0x3f00000000067423 */ /* 0x000fc80000002009 */
[----:B------:R-:W-:Y:S01]  /*1070*/  FFMA.RM R6, R6, R11, 12582913 ;  /* 0x4b40000106067423 */ /* 0x000fe2000000400b */
[----:B-1----:R-:W-:-:S03]  /*1080*/  FFMA R11, R8, -R3, 1 ;  /* 0x3f800000080b7423 */ /* 0x002fc60000000803 */
[C---:B------:R-:W-:Y:S01]  /*1090*/  FADD R9, R6.reuse, -12583039 ;  /* 0xcb40007f06097421 */ /* 0x040fe20000000000 */
[----:B------:R-:W-:-:S03]  /*10a0*/  SHF.L.U32 R6, R6, 0x17, RZ ;  /* 0x0000001706067819 */ /* 0x000fc600000006ff */
[----:B------:R-:W-:-:S04]  /*10b0*/  FFMA R9, R0, 1.4426950216293334961, -R9 ;  /* 0x3fb8aa3b00097823 */ /* 0x000fc80000000809 */
[----:B------:R-:W-:Y:S01]  /*10c0*/  FFMA R9, R0, 1.925963033500011079e-08, R9 ;  /* 0x32a5706000097823 */ /* 0x000fe20000000009 */
[----:B------:R-:W-:-:S05]  /*10d0*/  FFMA R0, R8, R11, R8 ;  /* 0x0000000b08007223 */ /* 0x000fca0000000008 */
[----:B------:R-:W1:Y:S02]  /*10e0*/  MUFU.EX2 R9, R9 ;  /* 0x0000000900097308 */ /* 0x000e640000000800 */
[----:B-1----:R-:W-:-:S06]  /*10f0*/  FMUL R13, R6, R9 ;  /* 0x00000009060d7220 */ /* 0x002fcc0000400000 */
[----:B------:R-:W1:Y:S01]  /*1100*/  FCHK P0, R13, R3 ;  /* 0x000000030d007302 */ /* 0x000e620000000000 */
[----:B------:R-:W-:-:S04]  /*1110*/  FFMA R6, R0, R13, RZ ;  /* 0x0000000d00067223 */ /* 0x000fc800000000ff */
[----:B------:R-:W-:-:S04]  /*1120*/  FFMA R11, R6, -R3, R13 ;  /* 0x80000003060b7223 */ /* 0x000fc8000000000d */
[----:B------:R-:W-:Y:S01]  /*1130*/  FFMA R0, R0, R11, R6 ;  /* 0x0000000b00007223 */ /* 0x000fe20000000006 */
[----:B-1----:R-:W-:Y:S06]  /*1140*/  @!P0 BRA `(.L_x_18) ;  /* 0x00000000000c8947 */ /* 0x002fec0003800000 */
[----:B------:R-:W-:Y:S01]  /*1150*/  IMAD.MOV.U32 R0, RZ, RZ, R13 ;  /* 0x000000ffff007224 */ /* 0x000fe200078e000d */
[----:B------:R-:W-:-:S07]  /*1160*/  MOV R6, 0x1180 ;  /* 0x0000118000067802 */ /* 0x000fce0000000f00 */
[----:B0-2---:R-:W-:Y:S05]  /*1170*/  CALL.REL.NOINC `($__internal_0_$__cuda_sm3x_div_rn_noftz_f32_slowpath) ;  /* 0x00000004006c7944 */ /* 0x005fea0003c00000 */
.L_x_18:
[----:B------:R-:W-:Y:S05]  /*1180*/  BSYNC.RECONVERGENT B0 ;  /* 0x0000000000007941 */ /* 0x000fea0003800200 */
.L_x_17:
[----:B--2---:R-:W-:-:S04]  /*1190*/  IMAD.WIDE R12, R7, 0x4, R14 ;  /* 0x00000004070c7825 */ /* 0x004fc800078e020e */
[----:B0-----:R-:W-:Y:S01]  /*11a0*/  IMAD.WIDE R18, R2, 0x4, R18 ;  /* 0x0000000402127825 */ /* 0x001fe200078e0212 */
[----:B------:R0:W-:Y:S04]  /*11b0*/  STG.E desc[UR4][R12.64], R0 ;  /* 0x000000000c007986 */ /* 0x0001e8000c101904 */
[----:B------:R-:W2:Y:S01]  /*11c0*/  LDG.E R6, desc[UR4][R18.64] ;  /* 0x0000000412067981 */ /* 0x000ea2000c1e1900 */
[----:B------:R-:W-:Y:S01]  /*11d0*/  HFMA2 R9, -RZ, RZ, 0.96630859375, -0.0022525787353515625 ;  /* 0x3bbb989dff097431 */ /* 0x000fe200000001ff */
[----:B------:R-:W-:Y:S01]  /*11e0*/  MOV R11, 0x437c0000 ;  /* 0x437c0000000b7802 */ /* 0x000fe20000000f00 */
[----:B------:R-:W1:Y:S01]  /*11f0*/  MUFU.RCP R10, R3 ;  /* 0x00000003000a7308 */ /* 0x000e620000001000 */
[----:B------:R-:W-:Y:S01]  /*1200*/  BSSY.RECONVERGENT B0, `(.L_x_19) ;  /* 0x0000014000007945 */ /* 0x000fe20003800200 */
[----:B--2---:R-:W-:-:S04]  /*1210*/  FADD R6, R6, -R5 ;  /* 0x8000000506067221 */ /* 0x004fc80000000000 */
[----:B------:R-:W-:-:S04]  /*1220*/  FFMA.SAT R8, R6, R9, 0.5 ;  /* 0x3f00000006087423 */ /* 0x000fc80000002009 */
[----:B------:R-:W-:Y:S01]  /*1230*/  FFMA.RM R8, R8, R11, 12582913 ;  /* 0x4b40000108087423 */ /* 0x000fe2000000400b */
[----:B-1----:R-:W-:-:S03]  /*1240*/  FFMA R11, R10, -R3, 1 ;  /* 0x3f8000000a0b7423 */ /* 0x002fc60000000803 */
[C---:B------:R-:W-:Y:S01]  /*1250*/  FADD R9, R8.reuse, -12583039 ;  /* 0xcb40007f08097421 */ /* 0x040fe20000000000 */
[----:B------:R-:W-:Y:S01]  /*1260*/  SHF.L.U32 R8, R8, 0x17, RZ ;  /* 0x0000001708087819 */ /* 0x000fe200000006ff */
[----:B0-----:R-:W-:Y:S02]  /*1270*/  FFMA R0, R10, R11, R10 ;  /* 0x0000000b0a007223 */ /* 0x001fe4000000000a */
[----:B------:R-:W-:-:S04]  /*1280*/  FFMA R9, R6, 1.4426950216293334961, -R9 ;  /* 0x3fb8aa3b06097823 */ /* 0x000fc80000000809 */
[----:B------:R-:W-:-:S06]  /*1290*/  FFMA R9, R6, 1.925963033500011079e-08, R9 ;  /* 0x32a5706006097823 */ /* 0x000fcc0000000009 */
[----:B------:R-:W0:Y:S02]  /*12a0*/  MUFU.EX2 R9, R9 ;  /* 0x0000000900097308 */ /* 0x000e240000000800 */
[----:B0-----:R-:W-:-:S06]  /*12b0*/  FMUL R21, R8, R9 ;  /* 0x0000000908157220 */ /* 0x001fcc0000400000 */
[----:B------:R-:W0:Y:S01]  /*12c0*/  FCHK P0, R21, R3 ;  /* 0x0000000315007302 */ /* 0x000e220000000000 */
[----:B------:R-:W-:-:S04]  /*12d0*/  FFMA R6, R0, R21, RZ ;  /* 0x0000001500067223 */ /* 0x000fc800000000ff */
[----:B------:R-:W-:-:S04]  /*12e0*/  FFMA R11, R6, -R3, R21 ;  /* 0x80000003060b7223 */ /* 0x000fc80000000015 */
[----:B------:R-:W-:Y:S01]  /*12f0*/  FFMA R0, R0, R11, R6 ;  /* 0x0000000b00007223 */ /* 0x000fe20000000006 */
[----:B0-----:R-:W-:Y:S06]  /*1300*/  @!P0 BRA `(.L_x_20) ;  /* 0x00000000000c8947 */ /* 0x001fec0003800000 */
[----:B------:R-:W-:Y:S01]  /*1310*/  IMAD.MOV.U32 R0, RZ, RZ, R21 ;  /* 0x000000ffff007224 */ /* 0x000fe200078e0015 */
[----:B------:R-:W-:-:S07]  /*1320*/  MOV R6, 0x1340 ;  /* 0x0000134000067802 */ /* 0x000fce0000000f00 */
[----:B------:R-:W-:Y:S05]  /*1330*/  CALL.REL.NOINC `($__internal_0_$__cuda_sm3x_div_rn_noftz_f32_slowpath) ;  /* 0x0000000000fc7944 */ /* 0x000fea0003c00000 */
.L_x_20:
[----:B------:R-:W-:Y:S05]  /*1340*/  BSYNC.RECONVERGENT B0 ;  /* 0x0000000000007941 */ /* 0x000fea0003800200 */
.L_x_19:
[----:B------:R-:W-:-:S04]  /*1350*/  IMAD.WIDE R12, R2, 0x4, R12 ;  /* 0x00000004020c7825 */ /* 0x000fc800078e020c */
[----:B------:R-:W-:Y:S01]  /*1360*/  IMAD.WIDE R18, R2, 0x4, R18 ;  /* 0x0000000402127825 */ /* 0x000fe200078e0212 */
        /* <DEDUP_REMOVED lines=25> */
.L_x_22:
[----:B------:R-:W-:Y:S05]  /*1500*/  BSYNC.RECONVERGENT B0 ;  /* 0x0000000000007941 */ /* 0x000fea0003800200 */
.L_x_21:
[----:B------:R-:W-:-:S04]  /*1510*/  IMAD.WIDE R12, R2, 0x4, R12 ;  /* 0x00000004020c7825 */ /* 0x000fc800078e020c */
[----:B------:R-:W-:Y:S01]  /*1520*/  IMAD.WIDE R18, R2, 0x4, R18 ;  /* 0x0000000402127825 */ /* 0x000fe200078e0212 */
[----:B------:R0:W-:Y:S05]  /*1530*/  STG.E desc[UR4][R12.64], R0 ;  /* 0x000000000c007986 */ /* 0x0001ea000c101904 */
        /* <DEDUP_REMOVED lines=24> */
.L_x_24:
[----:B------:R-:W-:Y:S05]  /*16c0*/  BSYNC.RECONVERGENT B0 ;  /* 0x0000000000007941 */ /* 0x000fea0003800200 */
.L_x_23:
[C---:B------:R-:W-:Y:S01]  /*16d0*/  IMAD.WIDE R12, R2.reuse, 0x4, R12 ;  /* 0x00000004020c7825 */ /* 0x040fe200078e020c */
[----:B------:R-:W-:-:S04]  /*16e0*/  LEA R7, R2, R7, 0x2 ;  /* 0x0000000702077211 */ /* 0x000fc800078e10ff */
[----:B------:R3:W-:Y:S01]  /*16f0*/  STG.E desc[UR4][R12.64], R0 ;  /* 0x000000000c007986 */ /* 0x0007e2000c101904 */
[----:B------:R-:W-:-:S13]  /*1700*/  ISETP.GE.AND P0, PT, R7, R4, PT ;  /* 0x000000040700720c */ /* 0x000fda0003f06270 */
[----:B---3--:R-:W-:Y:S05]  /*1710*/  @!P0 BRA `(.L_x_25) ;  /* 0xfffffff800348947 */ /* 0x008fea000383ffff */
[----:B------:R-:W-:Y:S05]  /*1720*/  EXIT ;  /* 0x000000000000794d */ /* 0x000fea0003800000 */
        .weak           $__internal_0_$__cuda_sm3x_div_rn_noftz_f32_slowpath
        .type           $__internal_0_$__cuda_sm3x_div_rn_noftz_f32_slowpath,@function
        .size           $__internal_0_$__cuda_sm3x_div_rn_noftz_f32_slowpath,(.L_x_38 - $__internal_0_$__cuda_sm3x_div_rn_noftz_f32_slowpath)
$__internal_0_$__cuda_sm3x_div_rn_noftz_f32_slowpath:
[--C-:B------:R-:W-:Y:S01]  /*1730*/  SHF.R.U32.HI R8, RZ, 0x17, R3.reuse ;  /* 0x00000017ff087819 */ /* 0x100fe20000011603 */
[----:B------:R-:W-:Y:S01]  /*1740*/  BSSY.RECONVERGENT B2, `(.L_x_26) ;  /* 0x0000063000027945 */ /* 0x000fe20003800200 */
[----:B------:R-:W-:Y:S01]  /*1750*/  SHF.R.U32.HI R23, RZ, 0x17, R0 ;  /* 0x00000017ff177819 */ /* 0x000fe20000011600 */
[----:B------:R-:W-:Y:S01]  /*1760*/  IMAD.MOV.U32 R21, RZ, RZ, R3 ;  /* 0x000000ffff157224 */ /* 0x000fe200078e0003 */
[----:B------:R-:W-:Y:S02]  /*1770*/  LOP3.LUT R8, R8, 0xff, RZ, 0xc0, !PT ;  /* 0x000000ff08087812 */ /* 0x000fe400078ec0ff */
[----:B------:R-:W-:Y:S02]  /*1780*/  LOP3.LUT R23, R23, 0xff, RZ, 0xc0, !PT ;  /* 0x000000ff17177812 */ /* 0x000fe400078ec0ff */
[----:B------:R-:W-:Y:S02]  /*1790*/  IADD3 R10, PT, PT, R8, -0x1, RZ ;  /* 0xffffffff080a7810 */ /* 0x000fe40007ffe0ff */
[----:B------:R-:W-:-:S02]  /*17a0*/  IADD3 R11, PT, PT, R23, -0x1, RZ ;  /* 0xffffffff170b7810 */ /* 0x000fc40007ffe0ff */
[----:B------:R-:W-:-:S04]  /*17b0*/  ISETP.GT.U32.AND P0, PT, R10, 0xfd, PT ;  /* 0x000000fd0a00780c */ /* 0x000fc80003f04070 */
[----:B------:R-:W-:-:S13]  /*17c0*/  ISETP.GT.U32.OR P0, PT, R11, 0xfd, P0 ;  /* 0x000000fd0b00780c */ /* 0x000fda0000704470 */
[----:B------:R-:W-:Y:S01]  /*17d0*/  @!P0 MOV R9, RZ ;  /* 0x000000ff00098202 */ /* 0x000fe20000000f00 */
[----:B------:R-:W-:Y:S06]  /*17e0*/  @!P0 BRA `(.L_x_27) ;  /* 0x00000000005c8947 */ /* 0x000fec0003800000 */
[----:B------:R-:W-:Y:S02]  /*17f0*/  FSETP.GTU.FTZ.AND P0, PT, |R0|, +INF , PT ;  /* 0x7f8000000000780b */ /* 0x000fe40003f1c200 */
[----:B------:R-:W-:-:S04]  /*1800*/  FSETP.GTU.FTZ.AND P1, PT, |R3|, +INF , PT ;  /* 0x7f8000000300780b */ /* 0x000fc80003f3c200 */
[----:B------:R-:W-:-:S13]  /*1810*/  PLOP3.LUT P0, PT, P0, P1, PT, 0xf8, 0x8f ;  /* 0x00000000008f781c */ /* 0x000fda0000703f70 */
[----:B------:R-:W-:Y:S05]  /*1820*/  @P0 BRA `(.L_x_28) ;  /* 0x00000004004c0947 */ /* 0x000fea0003800000 */
[----:B------:R-:W-:-:S13]  /*1830*/  LOP3.LUT P0, RZ, R21, 0x7fffffff, R0, 0xc8, !PT ;  /* 0x7fffffff15ff7812 */ /* 0x000fda000780c800 */
[----:B------:R-:W-:Y:S05]  /*1840*/  @!P0 BRA `(.L_x_29) ;  /* 0x00000004003c8947 */ /* 0x000fea0003800000 */
[C---:B------:R-:W-:Y:S02]  /*1850*/  FSETP.NEU.FTZ.AND P3, PT, |R0|.reuse, +INF , PT ;  /* 0x7f8000000000780b */ /* 0x040fe40003f7d200 */
[----:B------:R-:W-:Y:S02]  /*1860*/  FSETP.NEU.FTZ.AND P1, PT, |R3|, +INF , PT ;  /* 0x7f8000000300780b */ /* 0x000fe40003f3d200 */
[----:B------:R-:W-:-:S11]  /*1870*/  FSETP.NEU.FTZ.AND P0, PT, |R0|, +INF , PT ;  /* 0x7f8000000000780b */ /* 0x000fd60003f1d200 */
[----:B------:R-:W-:Y:S05]  /*1880*/  @!P1 BRA !P3, `(.L_x_29) ;  /* 0x00000004002c9947 */ /* 0x000fea0005800000 */
[----:B------:R-:W-:-:S04]  /*1890*/  LOP3.LUT P3, RZ, R0, 0x7fffffff, RZ, 0xc0, !PT ;  /* 0x7fffffff00ff7812 */ /* 0x000fc8000786c0ff */
[----:B------:R-:W-:-:S13]  /*18a0*/  PLOP3.LUT P1, PT, P1, P3, PT, 0x2f, 0xf2 ;  /* 0x0000000000f2781c */ /* 0x000fda0000f26577 */
[----:B------:R-:W-:Y:S05]  /*18b0*/  @P1 BRA `(.L_x_30) ;  /* 0x0000000400181947 */ /* 0x000fea0003800000 */
[----:B------:R-:W-:-:S04]  /*18c0*/  LOP3.LUT P1, RZ, R21, 0x7fffffff, RZ, 0xc0, !PT ;  /* 0x7fffffff15ff7812 */ /* 0x000fc8000782c0ff */
[----:B------:R-:W-:-:S13]  /*18d0*/  PLOP3.LUT P0, PT, P0, P1, PT, 0x2f, 0xf2 ;  /* 0x0000000000f2781c */ /* 0x000fda0000702577 */
[----:B------:R-:W-:Y:S05]  /*18e0*/  @P0 BRA `(.L_x_31) ;  /* 0x0000000400000947 */ /* 0x000fea0003800000 */
[----:B------:R-:W-:Y:S02]  /*18f0*/  ISETP.GE.AND P0, PT, R11, RZ, PT ;  /* 0x000000ff0b00720c */ /* 0x000fe40003f06270 */
[----:B------:R-:W-:-:S11]  /*1900*/  ISETP.GE.AND P1, PT, R10, RZ, PT ;  /* 0x000000ff0a00720c */ /* 0x000fd60003f26270 */
[----:B------:R-:W-:Y:S01]  /*1910*/  @P0 MOV R9, RZ ;  /* 0x000000ff00090202 */ /* 0x000fe20000000f00 */
[----:B------:R-:W-:Y:S01]  /*1920*/  @!P0 FFMA R0, R0, 1.84467440737095516160e+19, RZ ;  /* 0x5f80000000008823 */ /* 0x000fe200000000ff */
[----:B------:R-:W-:Y:S01]  /*1930*/  @!P0 MOV R9, 0xffffffc0 ;  /* 0xffffffc000098802 */ /* 0x000fe20000000f00 */
[----:B------:R-:W-:-:S04]  /*1940*/  @!P1 FFMA R21, R3, 1.84467440737095516160e+19, RZ ;  /* 0x5f80000003159823 */ /* 0x000fc800000000ff */
[----:B------:R-:W-:-:S07]  /*1950*/  @!P1 VIADD R9, R9, 0x40 ;  /* 0x0000004009099836 */ /* 0x000fce0000000000 */
.L_x_27:
[----:B------:R-:W-:Y:S01]  /*1960*/  LEA R22, R8, 0xc0800000, 0x17 ;  /* 0xc080000008167811 */ /* 0x000fe200078eb8ff */
[----:B------:R-:W-:Y:S01]  /*1970*/  BSSY.RECONVERGENT B3, `(.L_x_32) ;  /* 0x0000036000037945 */ /* 0x000fe20003800200 */
[----:B------:R-:W-:Y:S02]  /*1980*/  IADD3 R23, PT, PT, R23, -0x7f, RZ ;  /* 0xffffff8117177810 */ /* 0x000fe40007ffe0ff */
[----:B------:R-:W-:-:S03]  /*1990*/  IADD3 R22, PT, PT, -R22, R21, RZ ;  /* 0x0000001516167210 */ /* 0x000fc60007ffe1ff */
[----:B------:R-:W-:Y:S01]  /*19a0*/  IMAD R0, R23, -0x800000, R0 ;  /* 0xff80000017007824 */ /* 0x000fe200078e0200 */
[----:B------:R-:W0:Y:S01]  /*19b0*/  MUFU.RCP R10, R22 ;  /* 0x00000016000a7308 */ /* 0x000e220000001000 */
[----:B------:R-:W-:-:S04]  /*19c0*/  FADD.FTZ R21, -R22, -RZ ;  /* 0x800000ff16157221 */ /* 0x000fc80000010100 */
[----:B0-----:R-:W-:-:S04]  /*19d0*/  FFMA R11, R10, R21, 1 ;  /* 0x3f8000000a0b7423 */ /* 0x001fc80000000015 */
[----:B------:R-:W-:-:S04]  /*19e0*/  FFMA R11, R10, R11, R10 ;  /* 0x0000000b0a0b7223 */ /* 0x000fc8000000000a */
[----:B------:R-:W-:-:S04]  /*19f0*/  FFMA R10, R0, R11, RZ ;  /* 0x0000000b000a7223 */ /* 0x000fc800000000ff */
[----:B------:R-:W-:-:S04]  /*1a00*/  FFMA R20, R21, R10, R0 ;  /* 0x0000000a15147223 */ /* 0x000fc80000000000 */
[----:B------:R-:W-:Y:S01]  /*1a10*/  FFMA R20, R11, R20, R10 ;  /* 0x000000140b147223 */ /* 0x000fe2000000000a */
[----:B------:R-:W-:-:S03]  /*1a20*/  IADD3 R10, PT, PT, R23, 0x7f, -R8 ;  /* 0x0000007f170a7810 */ /* 0x000fc60007ffe808 */
[----:B------:R-:W-:Y:S01]  /*1a30*/  FFMA R21, R21, R20, R0 ;  /* 0x0000001415157223 */ /* 0x000fe20000000000 */
[----:B------:R-:W-:-:S03]  /*1a40*/  IADD3 R9, PT, PT, R10, R9, RZ ;  /* 0x000000090a097210 */ /* 0x000fc60007ffe0ff */
[----:B------:R-:W-:-:S05]  /*1a50*/  FFMA R0, R11, R21, R20 ;  /* 0x000000150b007223 */ /* 0x000fca0000000014 */
[----:B------:R-:W-:-:S04]  /*1a60*/  SHF.R.U32.HI R8, RZ, 0x17, R0 ;  /* 0x00000017ff087819 */ /* 0x000fc80000011600 */
[----:B------:R-:W-:-:S05]  /*1a70*/  LOP3.LUT R8, R8, 0xff, RZ, 0xc0, !PT ;  /* 0x000000ff08087812 */ /* 0x000fca00078ec0ff */
[----:B------:R-:W-:-:S05]  /*1a80*/  IMAD.IADD R8, R8, 0x1, R9 ;  /* 0x0000000108087824 */ /* 0x000fca00078e0209 */
[----:B------:R-:W-:-:S04]  /*1a90*/  IADD3 R10, PT, PT, R8, -0x1, RZ ;  /* 0xffffffff080a7810 */ /* 0x000fc80007ffe0ff */
[----:B------:R-:W-:-:S13]  /*1aa0*/  ISETP.GE.U32.AND P0, PT, R10, 0xfe, PT ;  /* 0x000000fe0a00780c */ /* 0x000fda0003f06070 */
[----:B------:R-:W-:Y:S05]  /*1ab0*/  @!P0 BRA `(.L_x_33) ;  /* 0x0000000000808947 */ /* 0x000fea0003800000 */
[----:B------:R-:W-:-:S13]  /*1ac0*/  ISETP.GT.AND P0, PT, R8, 0xfe, PT ;  /* 0x000000fe0800780c */ /* 0x000fda0003f04270 */
[----:B------:R-:W-:Y:S05]  /*1ad0*/  @P0 BRA `(.L_x_34) ;  /* 0x00000000006c0947 */ /* 0x000fea0003800000 */
[----:B------:R-:W-:-:S13]  /*1ae0*/  ISETP.GE.AND P0, PT, R8, 0x1, PT ;  /* 0x000000010800780c */ /* 0x000fda0003f06270 */
[----:B------:R-:W-:Y:S05]  /*1af0*/  @P0 BRA `(.L_x_35) ;  /* 0x0000000000740947 */ /* 0x000fea0003800000 */
[----:B------:R-:W-:Y:S02]  /*1b00*/  ISETP.GE.AND P0, PT, R8, -0x18, PT ;  /* 0xffffffe80800780c */ /* 0x000fe40003f06270 */
[----:B------:R-:W-:-:S11]  /*1b10*/  LOP3.LUT R0, R0, 0x80000000, RZ, 0xc0, !PT ;  /* 0x8000000000007812 */ /* 0x000fd600078ec0ff */
[----:B------:R-:W-:Y:S05]  /*1b20*/  @!P0 BRA `(.L_x_35) ;  /* 0x0000000000688947 */ /* 0x000fea0003800000 */
[CCC-:B------:R-:W-:Y:S01]  /*1b30*/  FFMA.RZ R9, R11.reuse, R21.reuse, R20.reuse ;  /* 0x000000150b097223 */ /* 0x1c0fe2000000c014 */
[CCC-:B------:R-:W-:Y:S01]  /*1b40*/  FFMA.RP R10, R11.reuse, R21.reuse, R20.reuse ;  /* 0x000000150b0a7223 */ /* 0x1c0fe20000008014 */
[----:B------:R-:W-:Y:S01]  /*1b50*/  FFMA.RM R21, R11, R21, R20 ;  /* 0x000000150b157223 */ /* 0x000fe20000004014 */
[C---:B------:R-:W-:Y:S02]  /*1b60*/  IADD3 R11, PT, PT, R8.reuse, 0x20, RZ ;  /* 0x00000020080b7810 */ /* 0x040fe40007ffe0ff */
[----:B------:R-:W-:Y:S02]  /*1b70*/  LOP3.LUT R9, R9, 0x7fffff, RZ, 0xc0, !PT ;  /* 0x007fffff09097812 */ /* 0x000fe400078ec0ff */
[C---:B------:R-:W-:Y:S02]  /*1b80*/  ISETP.NE.AND P3, PT, R8.reuse, RZ, PT ;  /* 0x000000ff0800720c */ /* 0x040fe40003f65270 */
[----:B------:R-:W-:Y:S02]  /*1b90*/  LOP3.LUT R20, R9, 0x800000, RZ, 0xfc, !PT ;  /* 0x0080000009147812 */ /* 0x000fe400078efcff */
[----:B------:R-:W-:-:S02]  /*1ba0*/  ISETP.NE.AND P1, PT, R8, RZ, PT ;  /* 0x000000ff0800720c */ /* 0x000fc40003f25270 */
[----:B------:R-:W-:Y:S02]  /*1bb0*/  IADD3 R8, PT, PT, -R8, RZ, RZ ;  /* 0x000000ff08087210 */ /* 0x000fe40007ffe1ff */
[----:B------:R-:W-:Y:S02]  /*1bc0*/  SHF.L.U32 R11, R20, R11, RZ ;  /* 0x0000000b140b7219 */ /* 0x000fe400000006ff */
[----:B------:R-:W-:Y:S02]  /*1bd0*/  FSETP.NEU.FTZ.AND P0, PT, R10, R21, PT ;  /* 0x000000150a00720b */ /* 0x000fe40003f1d000 */
[----:B------:R-:W-:Y:S02]  /*1be0*/  SEL R9, R8, RZ, P3 ;  /* 0x000000ff08097207 */ /* 0x000fe40001800000 */
[----:B------:R-:W-:Y:S02]  /*1bf0*/  ISETP.NE.AND P1, PT, R11, RZ, P1 ;  /* 0x000000ff0b00720c */ /* 0x000fe40000f25270 */
[----:B------:R-:W-:-:S02]  /*1c00*/  SHF.R.U32.HI R11, RZ, R9, R20 ;  /* 0x00000009ff0b7219 */ /* 0x000fc40000011614 */
[----:B------:R-:W-:Y:S02]  /*1c10*/  PLOP3.LUT P0, PT, P0, P1, PT, 0xf8, 0x8f ;  /* 0x00000000008f781c */ /* 0x000fe40000703f70 */
[----:B------:R-:W-:Y:S02]  /*1c20*/  SHF.R.U32.HI R9, RZ, 0x1, R11 ;  /* 0x00000001ff097819 */ /* 0x000fe4000001160b */
[----:B------:R-:W-:-:S04]  /*1c30*/  SEL R8, RZ, 0x1, !P0 ;  /* 0x00000001ff087807 */ /* 0x000fc80004000000 */
[----:B------:R-:W-:-:S04]  /*1c40*/  LOP3.LUT R8, R8, 0x1, R9, 0xf8, !PT ;  /* 0x0000000108087812 */ /* 0x000fc800078ef809 */
[----:B------:R-:W-:-:S05]  /*1c50*/  LOP3.LUT R8, R8, R11, RZ, 0xc0, !PT ;  /* 0x0000000b08087212 */ /* 0x000fca00078ec0ff */
[----:B------:R-:W-:-:S05]  /*1c60*/  IMAD.IADD R9, R9, 0x1, R8 ;  /* 0x0000000109097824 */ /* 0x000fca00078e0208 */
[----:B------:R-:W-:Y:S01]  /*1c70*/  LOP3.LUT R0, R9, R0, RZ, 0xfc, !PT ;  /* 0x0000000009007212 */ /* 0x000fe200078efcff */
[----:B------:R-:W-:Y:S06]  /*1c80*/  BRA `(.L_x_35) ;  /* 0x0000000000107947 */ /* 0x000fec0003800000 */
.L_x_34:
[----:B------:R-:W-:-:S04]  /*1c90*/  LOP3.LUT R0, R0, 0x80000000, RZ, 0xc0, !PT ;  /* 0x8000000000007812 */ /* 0x000fc800078ec0ff */
[----:B------:R-:W-:Y:S01]  /*1ca0*/  LOP3.LUT R0, R0, 0x7f800000, RZ, 0xfc, !PT ;  /* 0x7f80000000007812 */ /* 0x000fe200078efcff */
[----:B------:R-:W-:Y:S06]  /*1cb0*/  BRA `(.L_x_35) ;  /* 0x0000000000047947 */ /* 0x000fec0003800000 */
.L_x_33:
[----:B------:R-:W-:-:S07]  /*1cc0*/  LEA R0, R9, R0, 0x17 ;  /* 0x0000000009007211 */ /* 0x000fce00078eb8ff */
.L_x_35:
[----:B------:R-:W-:Y:S05]  /*1cd0*/  BSYNC.RECONVERGENT B3 ;  /* 0x0000000000037941 */ /* 0x000fea0003800200 */
.L_x_32:
[----:B------:R-:W-:Y:S05]  /*1ce0*/  BRA `(.L_x_36) ;  /* 0x0000000000207947 */ /* 0x000fea0003800000 */
.L_x_31:
[----:B------:R-:W-:-:S04]  /*1cf0*/  LOP3.LUT R0, R21, 0x80000000, R0, 0x48, !PT ;  /* 0x8000000015007812 */ /* 0x000fc800078e4800 */
[----:B------:R-:W-:Y:S01]  /*1d00*/  LOP3.LUT R0, R0, 0x7f800000, RZ, 0xfc, !PT ;  /* 0x7f80000000007812 */ /* 0x000fe200078efcff */
[----:B------:R-:W-:Y:S06]  /*1d10*/  BRA `(.L_x_36) ;  /* 0x0000000000147947 */ /* 0x000fec0003800000 */
.L_x_30:
[----:B------:R-:W-:Y:S01]  /*1d20*/  LOP3.LUT R0, R21, 0x80000000, R0, 0x48, !PT ;  /* 0x8000000015007812 */ /* 0x000fe200078e4800 */
[----:B------:R-:W-:Y:S06]  /*1d30*/  BRA `(.L_x_36) ;  /* 0x00000000000c7947 */ /* 0x000fec0003800000 */
.L_x_29:
[----:B------:R-:W0:Y:S01]  /*1d40*/  MUFU.RSQ R0, -QNAN ;  /* 0xffc0000000007908 */ /* 0x000e220000001400 */
[----:B------:R-:W-:Y:S05]  /*1d50*/  BRA `(.L_x_36) ;  /* 0x0000000000047947 */ /* 0x000fea0003800000 */
.L_x_28:
[----:B------:R-:W-:-:S07]  /*1d60*/  FADD.FTZ R0, R0, R3 ;  /* 0x0000000300007221 */ /* 0x000fce0000010000 */
.L_x_36:
[----:B------:R-:W-:Y:S05]  /*1d70*/  BSYNC.RECONVERGENT B2 ;  /* 0x0000000000027941 */ /* 0x000fea0003800200 */
.L_x_26:
[----:B------:R-:W-:Y:S01]  /*1d80*/  HFMA2 R9, -RZ, RZ, 0, 0 ;  /* 0x00000000ff097431 */ /* 0x000fe200000001ff */
[----:B------:R-:W-:-:S04]  /*1d90*/  MOV R8, R6 ;  /* 0x0000000600087202 */ /* 0x000fc80000000f00 */
[----:B0-----:R-:W-:Y:S05]  /*1da0*/  RET.REL.NODEC R8 `(_Z12softmax_cudaPfS_i) ;  /* 0xffffffe008947950 */ /* 0x001fea0003c3ffff */
.L_x_37:
[----:B------:R-:W-:-:S00]  /*1db0*/  BRA `(.L_x_37) ;  /* 0xfffffffc00fc7947 */ /* 0x000fc0000383ffff */
[----:B------:R-:W-:-:S00]  /*1dc0*/  NOP ;  /* 0x0000000000007918 */ /* 0x000fc00000000000 */
        /* <DEDUP_REMOVED lines=11> */
.L_x_38:


//--------------------- .nv.shared.reserved.0     --------------------------
	.section	.nv.shared.reserved.0,"aw",@nobits
	.weak		__nv_reservedSMEM_offset_0_alias
	.size		__nv_reservedSMEM_offset_0_alias, 0, 64
	.other		__nv_reservedSMEM_offset_0_alias,@"STO_CUDA_RESERVED_SHARED STV_DEFAULT"
__nv_reservedSMEM_offset_0_alias:
	.zero		0
	.zero		64


//--------------------- .nv.constant0._Z12softmax_cudaPfS_i --------------------------
	.section	.nv.constant0._Z12softmax_cudaPfS_i,"a",@progbits
	.sectionflags	@""
	.align	4
.nv.constant0._Z12softmax_cudaPfS_i:
	.zero		916


//--------------------- SYMBOLS --------------------------

	.type		.nv.reservedSmem.offset0,@object
	.size		.nv.reservedSmem.offset0,0x4
